//
// Generated by NVIDIA NVVM Compiler
//
// Compiler Build ID: CL-36424714
// Cuda compilation tools, release 13.0, V13.0.88
// Based on NVVM 20.0.0
//

.version 9.0
.target sm_100
.address_size 64

	// .globl	_Z16updateVelocitiesP4Bodyi

.visible .entry _Z16updateVelocitiesP4Bodyi(
	.param .u64 .ptr .align 1 _Z16updateVelocitiesP4Bodyi_param_0,
	.param .u32 _Z16updateVelocitiesP4Bodyi_param_1
)
{
	.reg .pred 	%p<18>;
	.reg .b32 	%r<44>;
	.reg .b32 	%f<401>;
	.reg .b64 	%rd<33>;
	.reg .b64 	%fd<67>;

	ld.param.u64 	%rd8, [_Z16updateVelocitiesP4Bodyi_param_0];
	ld.param.u32 	%r24, [_Z16updateVelocitiesP4Bodyi_param_1];
	cvta.to.global.u64 	%rd1, %rd8;
	mov.u32 	%r25, %ctaid.x;
	mov.u32 	%r26, %ntid.x;
	mov.u32 	%r27, %tid.x;
	mad.lo.s32 	%r1, %r25, %r26, %r27;
	setp.ge.s32 	%p1, %r1, %r24;
	@%p1 bra 	$L__BB0_25;
	setp.lt.s32 	%p2, %r1, 1;
	mov.f32 	%f373, 0f00000000;
	mov.b32 	%r38, 0;
	mov.f32 	%f374, %f373;
	mov.f32 	%f375, %f373;
	@%p2 bra 	$L__BB0_10;
	mul.wide.u32 	%rd9, %r1, 28;
	add.s64 	%rd10, %rd1, %rd9;
	ld.global.f32 	%f1, [%rd10];
	ld.global.f32 	%f2, [%rd10+4];
	ld.global.f32 	%f3, [%rd10+8];
	ld.global.f32 	%f76, [%rd10+24];
	cvt.f64.f32 	%fd3, %f76;
	mul.f64 	%fd1, %fd3, 0d3DD2589EFFED8ACC;
	min.s32 	%r30, %r1, %r24;
	max.s32 	%r38, %r30, 1;
	and.b32  	%r3, %r38, 3;
	setp.lt.s32 	%p3, %r30, 4;
	mov.f32 	%f375, 0f00000000;
	mov.b32 	%r37, 0;
	mov.f32 	%f374, %f375;
	mov.f32 	%f373, %f375;
	@%p3 bra 	$L__BB0_5;
	and.b32  	%r37, %r38, 2147483644;
	neg.s32 	%r35, %r37;
	add.s64 	%rd31, %rd1, 56;
	mov.f32 	%f375, 0f00000000;
$L__BB0_4:
	.pragma "nounroll";
	ld.global.f32 	%f78, [%rd31+-56];
	sub.f32 	%f79, %f78, %f1;
	ld.global.f32 	%f80, [%rd31+-52];
	sub.f32 	%f81, %f80, %f2;
	ld.global.f32 	%f82, [%rd31+-48];
	sub.f32 	%f83, %f82, %f3;
	mul.f32 	%f84, %f81, %f81;
	fma.rn.f32 	%f85, %f79, %f79, %f84;
	fma.rn.f32 	%f86, %f83, %f83, %f85;
	add.f32 	%f87, %f86, 0f2EDBE6FF;
	sqrt.rn.f32 	%f88, %f87;
	rcp.rn.f32 	%f89, %f88;
	mul.f32 	%f90, %f89, %f89;
	mul.f32 	%f91, %f89, %f90;
	ld.global.f32 	%f92, [%rd31+-32];
	cvt.f64.f32 	%fd4, %f92;
	mul.f64 	%fd5, %fd1, %fd4;
	cvt.f64.f32 	%fd6, %f91;
	mul.f64 	%fd7, %fd5, %fd6;
	cvt.rn.f32.f64 	%f93, %fd7;
	fma.rn.f32 	%f94, %f79, %f93, %f373;
	fma.rn.f32 	%f95, %f81, %f93, %f374;
	fma.rn.f32 	%f96, %f83, %f93, %f375;
	ld.global.f32 	%f97, [%rd31+-28];
	sub.f32 	%f98, %f97, %f1;
	ld.global.f32 	%f99, [%rd31+-24];
	sub.f32 	%f100, %f99, %f2;
	ld.global.f32 	%f101, [%rd31+-20];
	sub.f32 	%f102, %f101, %f3;
	mul.f32 	%f103, %f100, %f100;
	fma.rn.f32 	%f104, %f98, %f98, %f103;
	fma.rn.f32 	%f105, %f102, %f102, %f104;
	add.f32 	%f106, %f105, 0f2EDBE6FF;
	sqrt.rn.f32 	%f107, %f106;
	rcp.rn.f32 	%f108, %f107;
	mul.f32 	%f109, %f108, %f108;
	mul.f32 	%f110, %f108, %f109;
	ld.global.f32 	%f111, [%rd31+-4];
	cvt.f64.f32 	%fd8, %f111;
	mul.f64 	%fd9, %fd1, %fd8;
	cvt.f64.f32 	%fd10, %f110;
	mul.f64 	%fd11, %fd9, %fd10;
	cvt.rn.f32.f64 	%f112, %fd11;
	fma.rn.f32 	%f113, %f98, %f112, %f94;
	fma.rn.f32 	%f114, %f100, %f112, %f95;
	fma.rn.f32 	%f115, %f102, %f112, %f96;
	ld.global.f32 	%f116, [%rd31];
	sub.f32 	%f117, %f116, %f1;
	ld.global.f32 	%f118, [%rd31+4];
	sub.f32 	%f119, %f118, %f2;
	ld.global.f32 	%f120, [%rd31+8];
	sub.f32 	%f121, %f120, %f3;
	mul.f32 	%f122, %f119, %f119;
	fma.rn.f32 	%f123, %f117, %f117, %f122;
	fma.rn.f32 	%f124, %f121, %f121, %f123;
	add.f32 	%f125, %f124, 0f2EDBE6FF;
	sqrt.rn.f32 	%f126, %f125;
	rcp.rn.f32 	%f127, %f126;
	mul.f32 	%f128, %f127, %f127;
	mul.f32 	%f129, %f127, %f128;
	ld.global.f32 	%f130, [%rd31+24];
	cvt.f64.f32 	%fd12, %f130;
	mul.f64 	%fd13, %fd1, %fd12;
	cvt.f64.f32 	%fd14, %f129;
	mul.f64 	%fd15, %fd13, %fd14;
	cvt.rn.f32.f64 	%f131, %fd15;
	fma.rn.f32 	%f132, %f117, %f131, %f113;
	fma.rn.f32 	%f133, %f119, %f131, %f114;
	fma.rn.f32 	%f134, %f121, %f131, %f115;
	ld.global.f32 	%f135, [%rd31+28];
	sub.f32 	%f136, %f135, %f1;
	ld.global.f32 	%f137, [%rd31+32];
	sub.f32 	%f138, %f137, %f2;
	ld.global.f32 	%f139, [%rd31+36];
	sub.f32 	%f140, %f139, %f3;
	mul.f32 	%f141, %f138, %f138;
	fma.rn.f32 	%f142, %f136, %f136, %f141;
	fma.rn.f32 	%f143, %f140, %f140, %f142;
	add.f32 	%f144, %f143, 0f2EDBE6FF;
	sqrt.rn.f32 	%f145, %f144;
	rcp.rn.f32 	%f146, %f145;
	mul.f32 	%f147, %f146, %f146;
	mul.f32 	%f148, %f146, %f147;
	ld.global.f32 	%f149, [%rd31+52];
	cvt.f64.f32 	%fd16, %f149;
	mul.f64 	%fd17, %fd1, %fd16;
	cvt.f64.f32 	%fd18, %f148;
	mul.f64 	%fd19, %fd17, %fd18;
	cvt.rn.f32.f64 	%f150, %fd19;
	fma.rn.f32 	%f373, %f136, %f150, %f132;
	fma.rn.f32 	%f374, %f138, %f150, %f133;
	fma.rn.f32 	%f375, %f140, %f150, %f134;
	add.s32 	%r35, %r35, 4;
	add.s64 	%rd31, %rd31, 112;
	setp.ne.s32 	%p4, %r35, 0;
	@%p4 bra 	$L__BB0_4;
$L__BB0_5:
	setp.eq.s32 	%p5, %r3, 0;
	@%p5 bra 	$L__BB0_10;
	setp.eq.s32 	%p6, %r3, 1;
	@%p6 bra 	$L__BB0_8;
	mul.wide.u32 	%rd11, %r37, 28;
	add.s64 	%rd12, %rd1, %rd11;
	ld.global.f32 	%f152, [%rd12];
	sub.f32 	%f153, %f152, %f1;
	ld.global.f32 	%f154, [%rd12+4];
	sub.f32 	%f155, %f154, %f2;
	ld.global.f32 	%f156, [%rd12+8];
	sub.f32 	%f157, %f156, %f3;
	mul.f32 	%f158, %f155, %f155;
	fma.rn.f32 	%f159, %f153, %f153, %f158;
	fma.rn.f32 	%f160, %f157, %f157, %f159;
	add.f32 	%f161, %f160, 0f2EDBE6FF;
	sqrt.rn.f32 	%f162, %f161;
	rcp.rn.f32 	%f163, %f162;
	mul.f32 	%f164, %f163, %f163;
	mul.f32 	%f165, %f163, %f164;
	ld.global.f32 	%f166, [%rd12+24];
	cvt.f64.f32 	%fd20, %f166;
	mul.f64 	%fd21, %fd1, %fd20;
	cvt.f64.f32 	%fd22, %f165;
	mul.f64 	%fd23, %fd21, %fd22;
	cvt.rn.f32.f64 	%f167, %fd23;
	fma.rn.f32 	%f168, %f153, %f167, %f373;
	fma.rn.f32 	%f169, %f155, %f167, %f374;
	fma.rn.f32 	%f170, %f157, %f167, %f375;
	ld.global.f32 	%f171, [%rd12+28];
	sub.f32 	%f172, %f171, %f1;
	ld.global.f32 	%f173, [%rd12+32];
	sub.f32 	%f174, %f173, %f2;
	ld.global.f32 	%f175, [%rd12+36];
	sub.f32 	%f176, %f175, %f3;
	mul.f32 	%f177, %f174, %f174;
	fma.rn.f32 	%f178, %f172, %f172, %f177;
	fma.rn.f32 	%f179, %f176, %f176, %f178;
	add.f32 	%f180, %f179, 0f2EDBE6FF;
	sqrt.rn.f32 	%f181, %f180;
	rcp.rn.f32 	%f182, %f181;
	mul.f32 	%f183, %f182, %f182;
	mul.f32 	%f184, %f182, %f183;
	ld.global.f32 	%f185, [%rd12+52];
	cvt.f64.f32 	%fd24, %f185;
	mul.f64 	%fd25, %fd1, %fd24;
	cvt.f64.f32 	%fd26, %f184;
	mul.f64 	%fd27, %fd25, %fd26;
	cvt.rn.f32.f64 	%f186, %fd27;
	fma.rn.f32 	%f373, %f172, %f186, %f168;
	fma.rn.f32 	%f374, %f174, %f186, %f169;
	fma.rn.f32 	%f375, %f176, %f186, %f170;
	add.s32 	%r37, %r37, 2;
$L__BB0_8:
	and.b32  	%r31, %r38, 1;
	setp.eq.b32 	%p7, %r31, 1;
	not.pred 	%p8, %p7;
	@%p8 bra 	$L__BB0_10;
	mul.wide.u32 	%rd13, %r37, 28;
	add.s64 	%rd14, %rd1, %rd13;
	ld.global.f32 	%f187, [%rd14];
	sub.f32 	%f188, %f187, %f1;
	ld.global.f32 	%f189, [%rd14+4];
	sub.f32 	%f190, %f189, %f2;
	ld.global.f32 	%f191, [%rd14+8];
	sub.f32 	%f192, %f191, %f3;
	mul.f32 	%f193, %f190, %f190;
	fma.rn.f32 	%f194, %f188, %f188, %f193;
	fma.rn.f32 	%f195, %f192, %f192, %f194;
	add.f32 	%f196, %f195, 0f2EDBE6FF;
	sqrt.rn.f32 	%f197, %f196;
	rcp.rn.f32 	%f198, %f197;
	mul.f32 	%f199, %f198, %f198;
	mul.f32 	%f200, %f198, %f199;
	ld.global.f32 	%f201, [%rd14+24];
	cvt.f64.f32 	%fd28, %f201;
	mul.f64 	%fd29, %fd1, %fd28;
	cvt.f64.f32 	%fd30, %f200;
	mul.f64 	%fd31, %fd29, %fd30;
	cvt.rn.f32.f64 	%f202, %fd31;
	fma.rn.f32 	%f373, %f188, %f202, %f373;
	fma.rn.f32 	%f374, %f190, %f202, %f374;
	fma.rn.f32 	%f375, %f192, %f202, %f375;
$L__BB0_10:
	setp.ge.s32 	%p9, %r38, %r24;
	@%p9 bra 	$L__BB0_14;
	setp.eq.s32 	%p10, %r1, %r38;
	@%p10 bra 	$L__BB0_13;
	mul.wide.u32 	%rd15, %r38, 28;
	add.s64 	%rd16, %rd1, %rd15;
	ld.global.f32 	%f203, [%rd16];
	mul.wide.s32 	%rd17, %r1, 28;
	add.s64 	%rd18, %rd1, %rd17;
	ld.global.f32 	%f204, [%rd18];
	sub.f32 	%f205, %f203, %f204;
	ld.global.f32 	%f206, [%rd16+4];
	ld.global.f32 	%f207, [%rd18+4];
	sub.f32 	%f208, %f206, %f207;
	ld.global.f32 	%f209, [%rd16+8];
	ld.global.f32 	%f210, [%rd18+8];
	sub.f32 	%f211, %f209, %f210;
	mul.f32 	%f212, %f208, %f208;
	fma.rn.f32 	%f213, %f205, %f205, %f212;
	fma.rn.f32 	%f214, %f211, %f211, %f213;
	add.f32 	%f215, %f214, 0f2EDBE6FF;
	sqrt.rn.f32 	%f216, %f215;
	rcp.rn.f32 	%f217, %f216;
	mul.f32 	%f218, %f217, %f217;
	mul.f32 	%f219, %f217, %f218;
	ld.global.f32 	%f220, [%rd18+24];
	cvt.f64.f32 	%fd32, %f220;
	mul.f64 	%fd33, %fd32, 0d3DD2589EFFED8ACC;
	ld.global.f32 	%f221, [%rd16+24];
	cvt.f64.f32 	%fd34, %f221;
	mul.f64 	%fd35, %fd33, %fd34;
	cvt.f64.f32 	%fd36, %f219;
	mul.f64 	%fd37, %fd35, %fd36;
	cvt.rn.f32.f64 	%f222, %fd37;
	fma.rn.f32 	%f373, %f205, %f222, %f373;
	fma.rn.f32 	%f374, %f208, %f222, %f374;
	fma.rn.f32 	%f375, %f211, %f222, %f375;
$L__BB0_13:
	add.s32 	%r38, %r38, 1;
$L__BB0_14:
	setp.lt.s32 	%p11, %r38, %r24;
	@%p11 bra 	$L__BB0_16;
	mul.wide.s32 	%rd19, %r1, 28;
	add.s64 	%rd20, %rd1, %rd19;
	ld.global.f32 	%f397, [%rd20+24];
	bra.uni 	$L__BB0_24;
$L__BB0_16:
	mul.wide.s32 	%rd21, %r1, 28;
	add.s64 	%rd22, %rd1, %rd21;
	ld.global.f32 	%f41, [%rd22];
	ld.global.f32 	%f42, [%rd22+4];
	ld.global.f32 	%f43, [%rd22+8];
	ld.global.f32 	%f397, [%rd22+24];
	cvt.f64.f32 	%fd38, %f397;
	mul.f64 	%fd2, %fd38, 0d3DD2589EFFED8ACC;
	sub.s32 	%r14, %r24, %r38;
	and.b32  	%r15, %r14, 3;
	sub.s32 	%r32, %r38, %r24;
	setp.gt.u32 	%p12, %r32, -4;
	@%p12 bra 	$L__BB0_19;
	and.b32  	%r33, %r14, -4;
	neg.s32 	%r40, %r33;
	mul.wide.u32 	%rd23, %r38, 28;
	add.s64 	%rd24, %rd23, %rd1;
	add.s64 	%rd32, %rd24, 56;
$L__BB0_18:
	.pragma "nounroll";
	ld.global.f32 	%f224, [%rd32+-56];
	sub.f32 	%f225, %f224, %f41;
	ld.global.f32 	%f226, [%rd32+-52];
	sub.f32 	%f227, %f226, %f42;
	ld.global.f32 	%f228, [%rd32+-48];
	sub.f32 	%f229, %f228, %f43;
	mul.f32 	%f230, %f227, %f227;
	fma.rn.f32 	%f231, %f225, %f225, %f230;
	fma.rn.f32 	%f232, %f229, %f229, %f231;
	add.f32 	%f233, %f232, 0f2EDBE6FF;
	sqrt.rn.f32 	%f234, %f233;
	rcp.rn.f32 	%f235, %f234;
	mul.f32 	%f236, %f235, %f235;
	mul.f32 	%f237, %f235, %f236;
	ld.global.f32 	%f238, [%rd32+-32];
	cvt.f64.f32 	%fd39, %f238;
	mul.f64 	%fd40, %fd2, %fd39;
	cvt.f64.f32 	%fd41, %f237;
	mul.f64 	%fd42, %fd40, %fd41;
	cvt.rn.f32.f64 	%f239, %fd42;
	fma.rn.f32 	%f240, %f225, %f239, %f373;
	fma.rn.f32 	%f241, %f227, %f239, %f374;
	fma.rn.f32 	%f242, %f229, %f239, %f375;
	ld.global.f32 	%f243, [%rd32+-28];
	sub.f32 	%f244, %f243, %f41;
	ld.global.f32 	%f245, [%rd32+-24];
	sub.f32 	%f246, %f245, %f42;
	ld.global.f32 	%f247, [%rd32+-20];
	sub.f32 	%f248, %f247, %f43;
	mul.f32 	%f249, %f246, %f246;
	fma.rn.f32 	%f250, %f244, %f244, %f249;
	fma.rn.f32 	%f251, %f248, %f248, %f250;
	add.f32 	%f252, %f251, 0f2EDBE6FF;
	sqrt.rn.f32 	%f253, %f252;
	rcp.rn.f32 	%f254, %f253;
	mul.f32 	%f255, %f254, %f254;
	mul.f32 	%f256, %f254, %f255;
	ld.global.f32 	%f257, [%rd32+-4];
	cvt.f64.f32 	%fd43, %f257;
	mul.f64 	%fd44, %fd2, %fd43;
	cvt.f64.f32 	%fd45, %f256;
	mul.f64 	%fd46, %fd44, %fd45;
	cvt.rn.f32.f64 	%f258, %fd46;
	fma.rn.f32 	%f259, %f244, %f258, %f240;
	fma.rn.f32 	%f260, %f246, %f258, %f241;
	fma.rn.f32 	%f261, %f248, %f258, %f242;
	ld.global.f32 	%f262, [%rd32];
	sub.f32 	%f263, %f262, %f41;
	ld.global.f32 	%f264, [%rd32+4];
	sub.f32 	%f265, %f264, %f42;
	ld.global.f32 	%f266, [%rd32+8];
	sub.f32 	%f267, %f266, %f43;
	mul.f32 	%f268, %f265, %f265;
	fma.rn.f32 	%f269, %f263, %f263, %f268;
	fma.rn.f32 	%f270, %f267, %f267, %f269;
	add.f32 	%f271, %f270, 0f2EDBE6FF;
	sqrt.rn.f32 	%f272, %f271;
	rcp.rn.f32 	%f273, %f272;
	mul.f32 	%f274, %f273, %f273;
	mul.f32 	%f275, %f273, %f274;
	ld.global.f32 	%f276, [%rd32+24];
	cvt.f64.f32 	%fd47, %f276;
	mul.f64 	%fd48, %fd2, %fd47;
	cvt.f64.f32 	%fd49, %f275;
	mul.f64 	%fd50, %fd48, %fd49;
	cvt.rn.f32.f64 	%f277, %fd50;
	fma.rn.f32 	%f278, %f263, %f277, %f259;
	fma.rn.f32 	%f279, %f265, %f277, %f260;
	fma.rn.f32 	%f280, %f267, %f277, %f261;
	ld.global.f32 	%f281, [%rd32+28];
	sub.f32 	%f282, %f281, %f41;
	ld.global.f32 	%f283, [%rd32+32];
	sub.f32 	%f284, %f283, %f42;
	ld.global.f32 	%f285, [%rd32+36];
	sub.f32 	%f286, %f285, %f43;
	mul.f32 	%f287, %f284, %f284;
	fma.rn.f32 	%f288, %f282, %f282, %f287;
	fma.rn.f32 	%f289, %f286, %f286, %f288;
	add.f32 	%f290, %f289, 0f2EDBE6FF;
	sqrt.rn.f32 	%f291, %f290;
	rcp.rn.f32 	%f292, %f291;
	mul.f32 	%f293, %f292, %f292;
	mul.f32 	%f294, %f292, %f293;
	ld.global.f32 	%f295, [%rd32+52];
	cvt.f64.f32 	%fd51, %f295;
	mul.f64 	%fd52, %fd2, %fd51;
	cvt.f64.f32 	%fd53, %f294;
	mul.f64 	%fd54, %fd52, %fd53;
	cvt.rn.f32.f64 	%f296, %fd54;
	fma.rn.f32 	%f373, %f282, %f296, %f278;
	fma.rn.f32 	%f374, %f284, %f296, %f279;
	fma.rn.f32 	%f375, %f286, %f296, %f280;
	add.s32 	%r38, %r38, 4;
	add.s32 	%r40, %r40, 4;
	add.s64 	%rd32, %rd32, 112;
	setp.ne.s32 	%p13, %r40, 0;
	@%p13 bra 	$L__BB0_18;
$L__BB0_19:
	setp.eq.s32 	%p14, %r15, 0;
	@%p14 bra 	$L__BB0_24;
	setp.eq.s32 	%p15, %r15, 1;
	@%p15 bra 	$L__BB0_22;
	mul.wide.u32 	%rd25, %r38, 28;
	add.s64 	%rd26, %rd1, %rd25;
	ld.global.f32 	%f298, [%rd26];
	sub.f32 	%f299, %f298, %f41;
	ld.global.f32 	%f300, [%rd26+4];
	sub.f32 	%f301, %f300, %f42;
	ld.global.f32 	%f302, [%rd26+8];
	sub.f32 	%f303, %f302, %f43;
	mul.f32 	%f304, %f301, %f301;
	fma.rn.f32 	%f305, %f299, %f299, %f304;
	fma.rn.f32 	%f306, %f303, %f303, %f305;
	add.f32 	%f307, %f306, 0f2EDBE6FF;
	sqrt.rn.f32 	%f308, %f307;
	rcp.rn.f32 	%f309, %f308;
	mul.f32 	%f310, %f309, %f309;
	mul.f32 	%f311, %f309, %f310;
	ld.global.f32 	%f312, [%rd26+24];
	cvt.f64.f32 	%fd55, %f312;
	mul.f64 	%fd56, %fd2, %fd55;
	cvt.f64.f32 	%fd57, %f311;
	mul.f64 	%fd58, %fd56, %fd57;
	cvt.rn.f32.f64 	%f313, %fd58;
	fma.rn.f32 	%f314, %f299, %f313, %f373;
	fma.rn.f32 	%f315, %f301, %f313, %f374;
	fma.rn.f32 	%f316, %f303, %f313, %f375;
	ld.global.f32 	%f317, [%rd26+28];
	sub.f32 	%f318, %f317, %f41;
	ld.global.f32 	%f319, [%rd26+32];
	sub.f32 	%f320, %f319, %f42;
	ld.global.f32 	%f321, [%rd26+36];
	sub.f32 	%f322, %f321, %f43;
	mul.f32 	%f323, %f320, %f320;
	fma.rn.f32 	%f324, %f318, %f318, %f323;
	fma.rn.f32 	%f325, %f322, %f322, %f324;
	add.f32 	%f326, %f325, 0f2EDBE6FF;
	sqrt.rn.f32 	%f327, %f326;
	rcp.rn.f32 	%f328, %f327;
	mul.f32 	%f329, %f328, %f328;
	mul.f32 	%f330, %f328, %f329;
	ld.global.f32 	%f331, [%rd26+52];
	cvt.f64.f32 	%fd59, %f331;
	mul.f64 	%fd60, %fd2, %fd59;
	cvt.f64.f32 	%fd61, %f330;
	mul.f64 	%fd62, %fd60, %fd61;
	cvt.rn.f32.f64 	%f332, %fd62;
	fma.rn.f32 	%f373, %f318, %f332, %f314;
	fma.rn.f32 	%f374, %f320, %f332, %f315;
	fma.rn.f32 	%f375, %f322, %f332, %f316;
	add.s32 	%r38, %r38, 2;
$L__BB0_22:
	and.b32  	%r34, %r14, 1;
	setp.eq.b32 	%p16, %r34, 1;
	not.pred 	%p17, %p16;
	@%p17 bra 	$L__BB0_24;
	mul.wide.u32 	%rd27, %r38, 28;
	add.s64 	%rd28, %rd1, %rd27;
	ld.global.f32 	%f333, [%rd28];
	sub.f32 	%f334, %f333, %f41;
	ld.global.f32 	%f335, [%rd28+4];
	sub.f32 	%f336, %f335, %f42;
	ld.global.f32 	%f337, [%rd28+8];
	sub.f32 	%f338, %f337, %f43;
	mul.f32 	%f339, %f336, %f336;
	fma.rn.f32 	%f340, %f334, %f334, %f339;
	fma.rn.f32 	%f341, %f338, %f338, %f340;
	add.f32 	%f342, %f341, 0f2EDBE6FF;
	sqrt.rn.f32 	%f343, %f342;
	rcp.rn.f32 	%f344, %f343;
	mul.f32 	%f345, %f344, %f344;
	mul.f32 	%f346, %f344, %f345;
	ld.global.f32 	%f347, [%rd28+24];
	cvt.f64.f32 	%fd63, %f347;
	mul.f64 	%fd64, %fd2, %fd63;
	cvt.f64.f32 	%fd65, %f346;
	mul.f64 	%fd66, %fd64, %fd65;
	cvt.rn.f32.f64 	%f348, %fd66;
	fma.rn.f32 	%f373, %f334, %f348, %f373;
	fma.rn.f32 	%f374, %f336, %f348, %f374;
	fma.rn.f32 	%f375, %f338, %f348, %f375;
$L__BB0_24:
	div.rn.f32 	%f349, %f373, %f397;
	mul.wide.s32 	%rd29, %r1, 28;
	add.s64 	%rd30, %rd1, %rd29;
	ld.global.f32 	%f350, [%rd30+12];
	add.f32 	%f351, %f350, %f349;
	st.global.f32 	[%rd30+12], %f351;
	div.rn.f32 	%f352, %f374, %f397;
	ld.global.f32 	%f353, [%rd30+16];
	add.f32 	%f354, %f352, %f353;
	st.global.f32 	[%rd30+16], %f354;
	div.rn.f32 	%f355, %f375, %f397;
	ld.global.f32 	%f356, [%rd30+20];
	add.f32 	%f357, %f356, %f355;
	st.global.f32 	[%rd30+20], %f357;
$L__BB0_25:
	ret;

}


// ===== COMPILED SASS (sm_100) =====

	.target	sm_100

	.elftype	@"ET_EXEC"


//--------------------- .note.nv.tkinfo           --------------------------
	.section	.note.nv.tkinfo,"",@"SHT_NOTE"
	.sectionflags	@"SHF_NOTE_NV_TKINFO"
	.tkinfo
        /*0018*/ 	.word	0x00000002
        /*0030*/ 	.string	""
        /*0030*/ 	.string	"ptxas"
        /*0030*/ 	.string	"Cuda compilation tools, release 13.0, V13.0.88"
        /*0030*/ 	.string	"Build cuda_13.0.r13.0/compiler.36424714_0"
        /*0030*/ 	.string	"-arch sm_100 -m 64 "



//--------------------- .note.nv.cuinfo           --------------------------
	.section	.note.nv.cuinfo,"",@"SHT_NOTE"
	.sectionflags	@"SHF_NOTE_NV_CUINFO"
        /*0018*/ 	.short	0x0002
        /*001a*/ 	.short	0x0064
        /*001c*/ 	.short	0x0082
	.zero		2


//--------------------- .nv.info                  --------------------------
	.section	.nv.info,"",@"SHT_CUDA_INFO"
	.align	4


	//----- nvinfo : EIATTR_REGCOUNT
	.align		4
        /*0000*/ 	.byte	0x04, 0x2f
        /*0002*/ 	.short	(.L_1 - .L_0)
	.align		4
.L_0:
        /*0004*/ 	.word	index@(_Z16updateVelocitiesP4Bodyi)
        /*0008*/ 	.word	0x00000020


	//----- nvinfo : EIATTR_FRAME_SIZE
	.align		4
.L_1:
        /*000c*/ 	.byte	0x04, 0x11
        /*000e*/ 	.short	(.L_3 - .L_2)
	.align		4
.L_2:
        /*0010*/ 	.word	index@($__internal_2_$__cuda_sm3x_div_rn_noftz_f32_slowpath)
        /*0014*/ 	.word	0x00000000


	//----- nvinfo : EIATTR_FRAME_SIZE
	.align		4
.L_3:
        /*0018*/ 	.byte	0x04, 0x11
        /*001a*/ 	.short	(.L_5 - .L_4)
	.align		4
.L_4:
        /*001c*/ 	.word	index@($__internal_1_$__cuda_sm20_sqrt_rn_f32_slowpath)
        /*0020*/ 	.word	0x00000000


	//----- nvinfo : EIATTR_FRAME_SIZE
	.align		4
.L_5:
        /*0024*/ 	.byte	0x04, 0x11
        /*0026*/ 	.short	(.L_7 - .L_6)
	.align		4
.L_6:
        /*0028*/ 	.word	index@($__internal_0_$__cuda_sm20_rcp_rn_f32_slowpath)
        /*002c*/ 	.word	0x00000000


	//----- nvinfo : EIATTR_FRAME_SIZE
	.align		4
.L_7:
        /*0030*/ 	.byte	0x04, 0x11
        /*0032*/ 	.short	(.L_9 - .L_8)
	.align		4
.L_8:
        /*0034*/ 	.word	index@(_Z16updateVelocitiesP4Bodyi)
        /*0038*/ 	.word	0x00000000


	//----- nvinfo : EIATTR_MIN_STACK_SIZE
	.align		4
.L_9:
        /*003c*/ 	.byte	0x04, 0x12
        /*003e*/ 	.short	(.L_11 - .L_10)
	.align		4
.L_10:
        /*0040*/ 	.word	index@(_Z16updateVelocitiesP4Bodyi)
        /*0044*/ 	.word	0x00000000
.L_11:


//--------------------- .nv.compat                --------------------------
	.section	.nv.compat,"",@"SHT_CUDA_COMPAT_INFO"
	.align	4
        /*0000*/ 	.byte	0x02, 0x09, 0x00, 0x00, 0x02, 0x02, 0x01, 0x00, 0x02, 0x05, 0x05, 0x00, 0x03, 0x07, 0x01, 0x01
        /*0010*/ 	.byte	0x02, 0x03, 0x00, 0x00, 0x02, 0x06, 0x01, 0x00, 0x04, 0x0b, 0x08, 0x00, 0x01, 0x00, 0x00, 0x00
        /*0020*/ 	.byte	0x00, 0x00, 0x00, 0x00


//--------------------- .nv.info._Z16updateVelocitiesP4Bodyi --------------------------
	.section	.nv.info._Z16updateVelocitiesP4Bodyi,"",@"SHT_CUDA_INFO"
	.sectionflags	@""
	.align	4


	//----- nvinfo : EIATTR_CUDA_API_VERSION
	.align		4
        /*0000*/ 	.byte	0x04, 0x37
        /*0002*/ 	.short	(.L_13 - .L_12)
.L_12:
        /*0004*/ 	.word	0x00000082


	//----- nvinfo : EIATTR_KPARAM_INFO
	.align		4
.L_13:
        /*0008*/ 	.byte	0x04, 0x17
        /*000a*/ 	.short	(.L_15 - .L_14)
.L_14:
        /*000c*/ 	.word	0x00000000
        /*0010*/ 	.short	0x0001
        /*0012*/ 	.short	0x0008
        /*0014*/ 	.byte	0x00, 0xf0, 0x11, 0x00


	//----- nvinfo : EIATTR_KPARAM_INFO
	.align		4
.L_15:
        /*0018*/ 	.byte	0x04, 0x17
        /*001a*/ 	.short	(.L_17 - .L_16)
.L_16:
        /*001c*/ 	.word	0x00000000
        /*0020*/ 	.short	0x0000
        /*0022*/ 	.short	0x0000
        /*0024*/ 	.byte	0x00, 0xf5, 0x21, 0x00


	//----- nvinfo : EIATTR_SPARSE_MMA_MASK
	.align		4
.L_17:
        /*0028*/ 	.byte	0x03, 0x50
        /*002a*/ 	.short	0x0000


	//----- nvinfo : EIATTR_MAXREG_COUNT
	.align		4
        /*002c*/ 	.byte	0x03, 0x1b
        /*002e*/ 	.short	0x00ff


	//----- nvinfo : EIATTR_MERCURY_ISA_VERSION
	.align		4
        /*0030*/ 	.byte	0x03, 0x5f
        /*0032*/ 	.short	0x0101


	//----- nvinfo : EIATTR_VRC_CTA_INIT_COUNT
	.align		4
        /*0034*/ 	.byte	0x02, 0x4a
	.zero		1
	.zero		1


	//----- nvinfo : EIATTR_EXIT_INSTR_OFFSETS
	.align		4
        /*0038*/ 	.byte	0x04, 0x1c
        /*003a*/ 	.short	(.L_19 - .L_18)


	//   ....[0]....
.L_18:
        /*003c*/ 	.word	0x00000070


	//   ....[1]....
        /*0040*/ 	.word	0x00003950


	//----- nvinfo : EIATTR_CRS_STACK_SIZE
	.align		4
.L_19:
        /*0044*/ 	.byte	0x04, 0x1e
        /*0046*/ 	.short	(.L_21 - .L_20)
.L_20:
        /*0048*/ 	.word	0x00000000


	//----- nvinfo : EIATTR_CBANK_PARAM_SIZE
	.align		4
.L_21:
        /*004c*/ 	.byte	0x03, 0x19
        /*004e*/ 	.short	0x000c


	//----- nvinfo : EIATTR_PARAM_CBANK
	.align		4
        /*0050*/ 	.byte	0x04, 0x0a
        /*0052*/ 	.short	(.L_23 - .L_22)
	.align		4
.L_22:
        /*0054*/ 	.word	index@(.nv.constant0._Z16updateVelocitiesP4Bodyi)
        /*0058*/ 	.short	0x0380
        /*005a*/ 	.short	0x000c


	//----- nvinfo : EIATTR_SW_WAR
	.align		4
.L_23:
        /*005c*/ 	.byte	0x04, 0x36
        /*005e*/ 	.short	(.L_25 - .L_24)
.L_24:
        /*0060*/ 	.word	0x00000008
.L_25:


//--------------------- .nv.callgraph             --------------------------
	.section	.nv.callgraph,"",@"SHT_CUDA_CALLGRAPH"
	.align	4
	.sectionentsize	8
	.align		4
        /*0000*/ 	.word	0x00000000
	.align		4
        /*0004*/ 	.word	0xffffffff
	.align		4
        /*0008*/ 	.word	0x00000000
	.align		4
        /*000c*/ 	.word	0xfffffffe
	.align		4
        /*0010*/ 	.word	0x00000000
	.align		4
        /*0014*/ 	.word	0xfffffffd
	.align		4
        /*0018*/ 	.word	0x00000000
	.align		4
        /*001c*/ 	.word	0xfffffffc


//--------------------- .text._Z16updateVelocitiesP4Bodyi --------------------------
	.section	.text._Z16updateVelocitiesP4Bodyi,"ax",@progbits
	.align	128
        .global         _Z16updateVelocitiesP4Bodyi
        .type           _Z16updateVelocitiesP4Bodyi,@function
        .size           _Z16updateVelocitiesP4Bodyi,(.L_x_134 - _Z16updateVelocitiesP4Bodyi)
        .other          _Z16updateVelocitiesP4Bodyi,@"STO_CUDA_ENTRY STV_DEFAULT"
_Z16updateVelocitiesP4Bodyi:
.text._Z16updateVelocitiesP4Bodyi:
[----:B------:R-:W-:Y:S01]  /*0000*/  LDC R1, c[0x0][0x37c] ;  /* 0x0000df00ff017b82 */ /* 0x000fe20000000800 */
[----:B------:R-:W0:Y:S07]  /*0010*/  S2R R0, SR_TID.X ;  /* 0x0000000000007919 */ /* 0x000e2e0000002100 */
[----:B------:R-:W0:Y:S01]  /*0020*/  S2UR UR4, SR_CTAID.X ;  /* 0x00000000000479c3 */ /* 0x000e220000002500 */
[----:B------:R-:W1:Y:S07]  /*0030*/  LDCU UR8, c[0x0][0x388] ;  /* 0x00007100ff0877ac */ /* 0x000e6e0008000800 */
[----:B------:R-:W0:Y:S02]  /*0040*/  LDC R3, c[0x0][0x360] ;  /* 0x0000d800ff037b82 */ /* 0x000e240000000800 */
[----:B0-----:R-:W-:-:S05]  /*0050*/  IMAD R3, R3, UR4, R0 ;  /* 0x0000000403037c24 */ /* 0x001fca000f8e0200 */
[----:B-1----:R-:W-:-:S13]  /*0060*/  ISETP.GE.AND P0, PT, R3, UR8, PT ;  /* 0x0000000803007c0c */ /* 0x002fda000bf06270 */
[----:B------:R-:W-:Y:S05]  /*0070*/  @P0 EXIT ;  /* 0x000000000000094d */ /* 0x000fea0003800000 */
[----:B------:R-:W-:Y:S01]  /*0080*/  ISETP.GE.AND P0, PT, R3, 0x1, PT ;  /* 0x000000010300780c */ /* 0x000fe20003f06270 */
[----:B------:R-:W0:Y:S01]  /*0090*/  LDCU.64 UR6, c[0x0][0x358] ;  /* 0x00006b00ff0677ac */ /* 0x000e220008000a00 */
[----:B------:R-:W-:Y:S01]  /*00a0*/  BSSY.RECONVERGENT B0, `(.L_x_0) ;  /* 0x000018a000007945 */ /* 0x000fe20003800200 */
[----:B------:R-:W-:Y:S01]  /*00b0*/  HFMA2 R18, -RZ, RZ, 0, 0 ;  /* 0x00000000ff127431 */ /* 0x000fe200000001ff */
[----:B------:R-:W-:Y:S02]  /*00c0*/  MOV R4, RZ ;  /* 0x000000ff00047202 */ /* 0x000fe40000000f00 */
[----:B------:R-:W-:-:S07]  /*00d0*/  CS2R R12, SRZ ;  /* 0x00000000000c7805 */ /* 0x000fce000001ff00 */
[----:B------:R-:W-:Y:S05]  /*00e0*/  @!P0 BRA `(.L_x_1) ;  /* 0x0000001800148947 */ /* 0x000fea0003800000 */
[----:B------:R-:W1:Y:S02]  /*00f0*/  LDC.64 R6, c[0x0][0x380] ;  /* 0x0000e000ff067b82 */ /* 0x000e640000000a00 */
[----:B-1----:R-:W-:-:S05]  /*0100*/  IMAD.WIDE.U32 R6, R3, 0x1c, R6 ;  /* 0x0000001c03067825 */ /* 0x002fca00078e0006 */
[----:B0-----:R-:W2:Y:S04]  /*0110*/  LDG.E R0, desc[UR6][R6.64+0x18] ;  /* 0x0000180606007981 */ /* 0x001ea8000c1e1900 */
[----:B------:R0:W5:Y:S04]  /*0120*/  LDG.E R15, desc[UR6][R6.64] ;  /* 0x00000006060f7981 */ /* 0x000168000c1e1900 */
[----:B------:R0:W5:Y:S04]  /*0130*/  LDG.E R14, desc[UR6][R6.64+0x4] ;  /* 0x00000406060e7981 */ /* 0x000168000c1e1900 */
[----:B------:R0:W5:Y:S01]  /*0140*/  LDG.E R11, desc[UR6][R6.64+0x8] ;  /* 0x00000806060b7981 */ /* 0x000162000c1e1900 */
[----:B------:R-:W-:Y:S01]  /*0150*/  VIMNMX R4, PT, PT, R3, UR8, PT ;  /* 0x0000000803047c48 */ /* 0x000fe2000bfe0100 */
[----:B------:R-:W-:Y:S01]  /*0160*/  UMOV UR4, 0xffed8acc ;  /* 0xffed8acc00047882 */ /* 0x000fe20000000000 */
[----:B------:R-:W-:Y:S01]  /*0170*/  UMOV UR5, 0x3dd2589e ;  /* 0x3dd2589e00057882 */ /* 0x000fe20000000000 */
[----:B------:R-:W-:Y:S01]  /*0180*/  BSSY.RECONVERGENT B2, `(.L_x_2) ;  /* 0x00000d9000027945 */ /* 0x000fe20003800200 */
[----:B------:R-:W-:-:S02]  /*0190*/  ISETP.GE.AND P0, PT, R4, 0x4, PT ;  /* 0x000000040400780c */ /* 0x000fc40003f06270 */
[----:B------:R-:W-:Y:S02]  /*01a0*/  CS2R R12, SRZ ;  /* 0x00000000000c7805 */ /* 0x000fe4000001ff00 */
[----:B------:R-:W-:Y:S02]  /*01b0*/  VIMNMX R4, PT, PT, R4, 0x1, !PT ;  /* 0x0000000104047848 */ /* 0x000fe40007fe0100 */
[----:B------:R-:W-:Y:S02]  /*01c0*/  MOV R9, RZ ;  /* 0x000000ff00097202 */ /* 0x000fe40000000f00 */
[----:B------:R-:W-:Y:S02]  /*01d0*/  MOV R18, RZ ;  /* 0x000000ff00127202 */ /* 0x000fe40000000f00 */
[----:B------:R-:W-:Y:S01]  /*01e0*/  LOP3.LUT R10, R4, 0x3, RZ, 0xc0, !PT ;  /* 0x00000003040a7812 */ /* 0x000fe200078ec0ff */
[----:B--2---:R-:W1:Y:S02]  /*01f0*/  F2F.F64.F32 R20, R0 ;  /* 0x0000000000147310 */ /* 0x004e640000201800 */
[----:B-1----:R-:W-:Y:S01]  /*0200*/  DMUL R20, R20, UR4 ;  /* 0x0000000414147c28 */ /* 0x002fe20008000000 */
[----:B0-----:R-:W-:Y:S10]  /*0210*/  @!P0 BRA `(.L_x_3) ;  /* 0x0000000c003c8947 */ /* 0x001ff40003800000 */
[----:B------:R-:W0:Y:S01]  /*0220*/  LDCU.64 UR4, c[0x0][0x380] ;  /* 0x00007000ff0477ac */ /* 0x000e220008000a00 */
[----:B------:R-:W-:Y:S02]  /*0230*/  LOP3.LUT R9, R4, 0x7ffffffc, RZ, 0xc0, !PT ;  /* 0x7ffffffc04097812 */ /* 0x000fe400078ec0ff */
[----:B------:R-:W-:Y:S02]  /*0240*/  MOV R13, RZ ;  /* 0x000000ff000d7202 */ /* 0x000fe40000000f00 */
[----:B------:R-:W-:Y:S01]  /*0250*/  IADD3 R8, PT, PT, -R9, RZ, RZ ;  /* 0x000000ff09087210 */ /* 0x000fe20007ffe1ff */
[----:B0-----:R-:W-:-:S04]  /*0260*/  UIADD3 UR4, UP0, UPT, UR4, 0x38, URZ ;  /* 0x0000003804047890 */ /* 0x001fc8000ff1e0ff */
[----:B------:R-:W-:Y:S02]  /*0270*/  UIADD3.X UR5, UPT, UPT, URZ, UR5, URZ, UP0, !UPT ;  /* 0x00000005ff057290 */ /* 0x000fe400087fe4ff */
[----:B------:R-:W-:-:S04]  /*0280*/  MOV R16, UR4 ;  /* 0x0000000400107c02 */ /* 0x000fc80008000f00 */
[----:B------:R-:W-:-:S07]  /*0290*/  MOV R17, UR5 ;  /* 0x0000000500117c02 */ /* 0x000fce0008000f00 */
.L_x_28:
[----:B------:R-:W2:Y:S04]  /*02a0*/  LDG.E R19, desc[UR6][R16.64+-0x34] ;  /* 0xffffcc0610137981 */ /* 0x000ea8000c1e1900 */
[----:B------:R-:W3:Y:S04]  /*02b0*/  LDG.E R0, desc[UR6][R16.64+-0x38] ;  /* 0xffffc80610007981 */ /* 0x000ee8000c1e1900 */
[----:B------:R-:W4:Y:S01]  /*02c0*/  LDG.E R24, desc[UR6][R16.64+-0x30] ;  /* 0xffffd00610187981 */ /* 0x000f22000c1e1900 */
[----:B------:R-:W-:Y:S01]  /*02d0*/  BSSY.RECONVERGENT B1, `(.L_x_4) ;  /* 0x0000015000017945 */ /* 0x000fe20003800200 */
[----:B--2--5:R-:W-:Y:S01]  /*02e0*/  FADD R19, -R14, R19 ;  /* 0x000000130e137221 */ /* 0x024fe20000000100 */
[----:B---3--:R-:W-:-:S03]  /*02f0*/  FADD R23, -R15, R0 ;  /* 0x000000000f177221 */ /* 0x008fc60000000100 */
[----:B------:R-:W-:Y:S01]  /*0300*/  FMUL R0, R19, R19 ;  /* 0x0000001313007220 */ /* 0x000fe20000400000 */
[----:B----4-:R-:W-:-:S03]  /*0310*/  FADD R24, -R11, R24 ;  /* 0x000000180b187221 */ /* 0x010fc60000000100 */
[----:B------:R-:W-:-:S04]  /*0320*/  FFMA R5, R23, R23, R0 ;  /* 0x0000001717057223 */ /* 0x000fc80000000000 */
[----:B------:R-:W-:-:S04]  /*0330*/  FFMA R5, R24, R24, R5 ;  /* 0x0000001818057223 */ /* 0x000fc80000000005 */
[----:B------:R-:W-:-:S04]  /*0340*/  FADD R5, R5, 1.00000001335143196e-10 ;  /* 0x2edbe6ff05057421 */ /* 0x000fc80000000000 */
[----:B------:R0:W1:Y:S01]  /*0350*/  MUFU.RSQ R2, R5 ;  /* 0x0000000500027308 */ /* 0x0000620000001400 */
[----:B------:R-:W-:-:S04]  /*0360*/  IADD3 R0, PT, PT, R5, -0xd000000, RZ ;  /* 0xf300000005007810 */ /* 0x000fc80007ffe0ff */
[----:B------:R-:W-:-:S13]  /*0370*/  ISETP.GT.U32.AND P0, PT, R0, 0x727fffff, PT ;  /* 0x727fffff0000780c */ /* 0x000fda0003f04070 */
[----:B01----:R-:W-:Y:S05]  /*0380*/  @!P0 BRA `(.L_x_5) ;  /* 0x0000000000148947 */ /* 0x003fea0003800000 */
[----:B------:R-:W-:Y:S02]  /*0390*/  MOV R2, R5 ;  /* 0x0000000500027202 */ /* 0x000fe40000000f00 */
[----:B------:R-:W-:-:S07]  /*03a0*/  MOV R0, 0x3c0 ;  /* 0x000003c000007802 */ /* 0x000fce0000000f00 */
[----:B------:R-:W-:Y:S05]  /*03b0*/  CALL.REL.NOINC `($__internal_1_$__cuda_sm20_sqrt_rn_f32_slowpath) ;  /* 0x00000038003c7944 */ /* 0x000fea0003c00000 */
[----:B------:R-:W-:Y:S01]  /*03c0*/  MOV R0, R29 ;  /* 0x0000001d00007202 */ /* 0x000fe20000000f00 */
[----:B------:R-:W-:Y:S06]  /*03d0*/  BRA `(.L_x_6) ;  /* 0x0000000000107947 */ /* 0x000fec0003800000 */
.L_x_5:
[----:B------:R-:W-:Y:S01]  /*03e0*/  FMUL.FTZ R0, R5, R2 ;  /* 0x0000000205007220 */ /* 0x000fe20000410000 */
[----:B------:R-:W-:-:S03]  /*03f0*/  FMUL.FTZ R2, R2, 0.5 ;  /* 0x3f00000002027820 */ /* 0x000fc60000410000 */
[----:B------:R-:W-:-:S04]  /*0400*/  FFMA R5, -R0, R0, R5 ;  /* 0x0000000000057223 */ /* 0x000fc80000000105 */
[----:B------:R-:W-:-:S07]  /*0410*/  FFMA R0, R5, R2, R0 ;  /* 0x0000000205007223 */ /* 0x000fce0000000000 */
.L_x_6:
[----:B------:R-:W-:Y:S05]  /*0420*/  BSYNC.RECONVERGENT B1 ;  /* 0x0000000000017941 */ /* 0x000fea0003800200 */
.L_x_4:
[----:B------:R-:W-:Y:S01]  /*0430*/  IADD3 R2, PT, PT, R0, 0x1800000, RZ ;  /* 0x0180000000027810 */ /* 0x000fe20007ffe0ff */
[----:B------:R-:W-:Y:S03]  /*0440*/  BSSY.RECONVERGENT B3, `(.L_x_7) ;  /* 0x000000b000037945 */ /* 0x000fe60003800200 */
[----:B------:R-:W-:-:S04]  /*0450*/  LOP3.LUT R2, R2, 0x7f800000, RZ, 0xc0, !PT ;  /* 0x7f80000002027812 */ /* 0x000fc800078ec0ff */
[----:B------:R-:W-:-:S13]  /*0460*/  ISETP.GT.U32.AND P0, PT, R2, 0x1ffffff, PT ;  /* 0x01ffffff0200780c */ /* 0x000fda0003f04070 */
[----:B------:R-:W-:Y:S05]  /*0470*/  @P0 BRA `(.L_x_8) ;  /* 0x00000000000c0947 */ /* 0x000fea0003800000 */
[----:B------:R-:W-:-:S07]  /*0480*/  MOV R2, 0x4a0 ;  /* 0x000004a000027802 */ /* 0x000fce0000000f00 */
[----:B------:R-:W-:Y:S05]  /*0490*/  CALL.REL.NOINC `($__internal_0_$__cuda_sm20_rcp_rn_f32_slowpath) ;  /* 0x0000003400307944 */ /* 0x000fea0003c00000 */
[----:B------:R-:W-:Y:S05]  /*04a0*/  BRA `(.L_x_9) ;  /* 0x0000000000107947 */ /* 0x000fea0003800000 */
.L_x_8:
[----:B------:R-:W0:Y:S02]  /*04b0*/  MUFU.RCP R27, R0 ;  /* 0x00000000001b7308 */ /* 0x000e240000001000 */
[----:B0-----:R-:W-:-:S04]  /*04c0*/  FFMA R2, R27, R0, -1 ;  /* 0xbf8000001b027423 */ /* 0x001fc80000000000 */
[----:B------:R-:W-:-:S04]  /*04d0*/  FADD.FTZ R2, -R2, -RZ ;  /* 0x800000ff02027221 */ /* 0x000fc80000010100 */
[----:B------:R-:W-:-:S07]  /*04e0*/  FFMA R27, R27, R2, R27 ;  /* 0x000000021b1b7223 */ /* 0x000fce000000001b */
.L_x_9:
[----:B------:R-:W-:Y:S05]  /*04f0*/  BSYNC.RECONVERGENT B3 ;  /* 0x0000000000037941 */ /* 0x000fea0003800200 */
.L_x_7:
[----:B------:R-:W2:Y:S04]  /*0500*/  LDG.E R25, desc[UR6][R16.64+-0x20] ;  /* 0xffffe00610197981 */ /* 0x000ea8000c1e1900 */
[----:B------:R-:W3:Y:S04]  /*0510*/  LDG.E R5, desc[UR6][R16.64+-0x18] ;  /* 0xffffe80610057981 */ /* 0x000ee8000c1e1900 */
[----:B------:R-:W4:Y:S04]  /*0520*/  LDG.E R2, desc[UR6][R16.64+-0x1c] ;  /* 0xffffe40610027981 */ /* 0x000f28000c1e1900 */
[----:B------:R-:W5:Y:S01]  /*0530*/  LDG.E R0, desc[UR6][R16.64+-0x14] ;  /* 0xffffec0610007981 */ /* 0x000f62000c1e1900 */
[-C--:B------:R-:W-:Y:S01]  /*0540*/  FMUL R6, R27, R27.reuse ;  /* 0x0000001b1b067220 */ /* 0x080fe20000400000 */
[----:B------:R-:W-:Y:S03]  /*0550*/  BSSY.RECONVERGENT B1, `(.L_x_10) ;  /* 0x000001d000017945 */ /* 0x000fe60003800200 */
[----:B------:R-:W-:-:S04]  /*0560*/  FMUL R22, R6, R27 ;  /* 0x0000001b06167220 */ /* 0x000fc80000400000 */
[----:B------:R-:W-:Y:S08]  /*0570*/  F2F.F64.F32 R26, R22 ;  /* 0x00000016001a7310 */ /* 0x000ff00000201800 */
[----:B--2---:R-:W0:Y:S01]  /*0580*/  F2F.F64.F32 R28, R25 ;  /* 0x00000019001c7310 */ /* 0x004e220000201800 */
[----:B---3--:R-:W-:Y:S01]  /*0590*/  FADD R6, -R14, R5 ;  /* 0x000000050e067221 */ /* 0x008fe20000000100 */
[----:B----4-:R-:W-:-:S03]  /*05a0*/  FADD R7, -R15, R2 ;  /* 0x000000020f077221 */ /* 0x010fc60000000100 */
[----:B------:R-:W-:Y:S01]  /*05b0*/  FMUL R2, R6, R6 ;  /* 0x0000000606027220 */ /* 0x000fe20000400000 */
[----:B-----5:R-:W-:-:S03]  /*05c0*/  FADD R5, -R11, R0 ;  /* 0x000000000b057221 */ /* 0x020fc60000000100 */
[----:B------:R-:W-:Y:S01]  /*05d0*/  FFMA R2, R7, R7, R2 ;  /* 0x0000000707027223 */ /* 0x000fe20000000002 */
[----:B0-----:R-:W-:-:S03]  /*05e0*/  DMUL R28, R20, R28 ;  /* 0x0000001c141c7228 */ /* 0x001fc60000000000 */
[----:B------:R-:W-:-:S04]  /*05f0*/  FFMA R2, R5, R5, R2 ;  /* 0x0000000505027223 */ /* 0x000fc80000000002 */
[----:B------:R-:W-:Y:S01]  /*0600*/  FADD R2, R2, 1.00000001335143196e-10 ;  /* 0x2edbe6ff02027421 */ /* 0x000fe20000000000 */
[----:B------:R-:W-:-:S03]  /*0610*/  DMUL R26, R28, R26 ;  /* 0x0000001a1c1a7228 */ /* 0x000fc60000000000 */
[----:B------:R0:W1:Y:S01]  /*0620*/  MUFU.RSQ R25, R2 ;  /* 0x0000000200197308 */ /* 0x0000620000001400 */
[----:B------:R-:W-:-:S04]  /*0630*/  IADD3 R0, PT, PT, R2, -0xd000000, RZ ;  /* 0xf300000002007810 */ /* 0x000fc80007ffe0ff */
[----:B------:R-:W-:-:S03]  /*0640*/  ISETP.GT.U32.AND P0, PT, R0, 0x727fffff, PT ;  /* 0x727fffff0000780c */ /* 0x000fc60003f04070 */
[----:B------:R-:W2:Y:S02]  /*0650*/  F2F.F32.F64 R26, R26 ;  /* 0x0000001a001a7310 */ /* 0x000ea40000301000 */
[-C--:B--2---:R-:W-:Y:S01]  /*0660*/  FFMA R18, R23, R26.reuse, R18 ;  /* 0x0000001a17127223 */ /* 0x084fe20000000012 */
[-C--:B------:R-:W-:Y:S01]  /*0670*/  FFMA R19, R19, R26.reuse, R12 ;  /* 0x0000001a13137223 */ /* 0x080fe2000000000c */
[----:B------:R-:W-:-:S06]  /*0680*/  FFMA R24, R24, R26, R13 ;  /* 0x0000001a18187223 */ /* 0x000fcc000000000d */
[----:B01----:R-:W-:Y:S05]  /*0690*/  @!P0 BRA `(.L_x_11) ;  /* 0x0000000000108947 */ /* 0x003fea0003800000 */
[----:B------:R-:W-:-:S07]  /*06a0*/  MOV R0, 0x6c0 ;  /* 0x000006c000007802 */ /* 0x000fce0000000f00 */
[----:B------:R-:W-:Y:S05]  /*06b0*/  CALL.REL.NOINC `($__internal_1_$__cuda_sm20_sqrt_rn_f32_slowpath) ;  /* 0x00000034007c7944 */ /* 0x000fea0003c00000 */
[----:B------:R-:W-:Y:S01]  /*06c0*/  MOV R0, R29 ;  /* 0x0000001d00007202 */ /* 0x000fe20000000f00 */
[----:B------:R-:W-:Y:S06]  /*06d0*/  BRA `(.L_x_12) ;  /* 0x0000000000107947 */ /* 0x000fec0003800000 */
.L_x_11:
[----:B------:R-:W-:Y:S01]  /*06e0*/  FMUL.FTZ R13, R2, R25 ;  /* 0x00000019020d7220 */ /* 0x000fe20000410000 */
[----:B------:R-:W-:-:S03]  /*06f0*/  FMUL.FTZ R12, R25, 0.5 ;  /* 0x3f000000190c7820 */ /* 0x000fc60000410000 */
[----:B------:R-:W-:-:S04]  /*0700*/  FFMA R0, -R13, R13, R2 ;  /* 0x0000000d0d007223 */ /* 0x000fc80000000102 */
[----:B------:R-:W-:-:S07]  /*0710*/  FFMA R0, R0, R12, R13 ;  /* 0x0000000c00007223 */ /* 0x000fce000000000d */
.L_x_12:
[----:B------:R-:W-:Y:S05]  /*0720*/  BSYNC.RECONVERGENT B1 ;  /* 0x0000000000017941 */ /* 0x000fea0003800200 */
.L_x_10:
        /* <DEDUP_REMOVED lines=8> */
.L_x_14:
[----:B------:R-:W0:Y:S02]  /*07b0*/  MUFU.RCP R27, R0 ;  /* 0x00000000001b7308 */ /* 0x000e240000001000 */
[----:B0-----:R-:W-:-:S04]  /*07c0*/  FFMA R2, R27, R0, -1 ;  /* 0xbf8000001b027423 */ /* 0x001fc80000000000 */
[----:B------:R-:W-:-:S04]  /*07d0*/  FADD.FTZ R2, -R2, -RZ ;  /* 0x800000ff02027221 */ /* 0x000fc80000010100 */
[----:B------:R-:W-:-:S07]  /*07e0*/  FFMA R27, R27, R2, R27 ;  /* 0x000000021b1b7223 */ /* 0x000fce000000001b */
.L_x_15:
[----:B------:R-:W-:Y:S05]  /*07f0*/  BSYNC.RECONVERGENT B3 ;  /* 0x0000000000037941 */ /* 0x000fea0003800200 */
.L_x_13:
        /* <DEDUP_REMOVED lines=10> */
[----:B-----5:R-:W-:Y:S01]  /*08a0*/  FADD R12, -R11, R12 ;  /* 0x0000000c0b0c7221 */ /* 0x020fe20000000100 */
[----:B0-----:R-:W-:-:S08]  /*08b0*/  DMUL R22, R20, R22 ;  /* 0x0000001614167228 */ /* 0x001fd00000000000 */
[----:B------:R-:W-:Y:S01]  /*08c0*/  DMUL R26, R22, R26 ;  /* 0x0000001a161a7228 */ /* 0x000fe20000000000 */
[----:B----4-:R-:W-:Y:S01]  /*08d0*/  FADD R22, -R15, R0 ;  /* 0x000000000f167221 */ /* 0x010fe20000000100 */
[----:B------:R-:W-:-:S04]  /*08e0*/  FMUL R23, R13, R13 ;  /* 0x0000000d0d177220 */ /* 0x000fc80000400000 */
[----:B------:R-:W-:-:S04]  /*08f0*/  FFMA R23, R22, R22, R23 ;  /* 0x0000001616177223 */ /* 0x000fc80000000017 */
[----:B------:R-:W0:Y:S01]  /*0900*/  F2F.F32.F64 R26, R26 ;  /* 0x0000001a001a7310 */ /* 0x000e220000301000 */
[----:B------:R-:W-:-:S04]  /*0910*/  FFMA R2, R12, R12, R23 ;  /* 0x0000000c0c027223 */ /* 0x000fc80000000017 */
[----:B------:R-:W-:-:S04]  /*0920*/  FADD R2, R2, 1.00000001335143196e-10 ;  /* 0x2edbe6ff02027421 */ /* 0x000fc80000000000 */
[----:B------:R1:W2:Y:S01]  /*0930*/  MUFU.RSQ R25, R2 ;  /* 0x0000000200197308 */ /* 0x0002a20000001400 */
[----:B------:R-:W-:-:S04]  /*0940*/  IADD3 R0, PT, PT, R2, -0xd000000, RZ ;  /* 0xf300000002007810 */ /* 0x000fc80007ffe0ff */
[----:B------:R-:W-:Y:S01]  /*0950*/  ISETP.GT.U32.AND P0, PT, R0, 0x727fffff, PT ;  /* 0x727fffff0000780c */ /* 0x000fe20003f04070 */
[-C--:B0-----:R-:W-:Y:S01]  /*0960*/  FFMA R7, R7, R26.reuse, R18 ;  /* 0x0000001a07077223 */ /* 0x081fe20000000012 */
[-C--:B------:R-:W-:Y:S01]  /*0970*/  FFMA R6, R6, R26.reuse, R19 ;  /* 0x0000001a06067223 */ /* 0x080fe20000000013 */
[----:B------:R-:W-:-:S10]  /*0980*/  FFMA R23, R5, R26, R24 ;  /* 0x0000001a05177223 */ /* 0x000fd40000000018 */
[----:B-12---:R-:W-:Y:S05]  /*0990*/  @!P0 BRA `(.L_x_17) ;  /* 0x0000000000108947 */ /* 0x006fea0003800000 */
[----:B------:R-:W-:-:S07]  /*09a0*/  MOV R0, 0x9c0 ;  /* 0x000009c000007802 */ /* 0x000fce0000000f00 */
[----:B------:R-:W-:Y:S05]  /*09b0*/  CALL.REL.NOINC `($__internal_1_$__cuda_sm20_sqrt_rn_f32_slowpath) ;  /* 0x0000003000bc7944 */ /* 0x000fea0003c00000 */
[----:B------:R-:W-:Y:S01]  /*09c0*/  MOV R0, R29 ;  /* 0x0000001d00007202 */ /* 0x000fe20000000f00 */
[----:B------:R-:W-:Y:S06]  /*09d0*/  BRA `(.L_x_18) ;  /* 0x0000000000107947 */ /* 0x000fec0003800000 */
.L_x_17:
[----:B------:R-:W-:Y:S01]  /*09e0*/  FMUL.FTZ R5, R2, R25 ;  /* 0x0000001902057220 */ /* 0x000fe20000410000 */
[----:B------:R-:W-:-:S03]  /*09f0*/  FMUL.FTZ R18, R25, 0.5 ;  /* 0x3f00000019127820 */ /* 0x000fc60000410000 */
[----:B------:R-:W-:-:S04]  /*0a00*/  FFMA R0, -R5, R5, R2 ;  /* 0x0000000505007223 */ /* 0x000fc80000000102 */
[----:B------:R-:W-:-:S07]  /*0a10*/  FFMA R0, R0, R18, R5 ;  /* 0x0000001200007223 */ /* 0x000fce0000000005 */
.L_x_18:
[----:B------:R-:W-:Y:S05]  /*0a20*/  BSYNC.RECONVERGENT B1 ;  /* 0x0000000000017941 */ /* 0x000fea0003800200 */
.L_x_16:
[----:B------:R-:W-:Y:S01]  /*0a30*/  IADD3 R2, PT, PT, R0, 0x1800000, RZ ;  /* 0x0180000000027810 */ /* 0x000fe20007ffe0ff */
[----:B------:R-:W-:Y:S03]  /*0a40*/  BSSY.RECONVERGENT B3, `(.L_x_19) ;  /* 0x000000c000037945 */ /* 0x000fe60003800200 */
[----:B------:R-:W-:-:S04]  /*0a50*/  LOP3.LUT R2, R2, 0x7f800000, RZ, 0xc0, !PT ;  /* 0x7f80000002027812 */ /* 0x000fc800078ec0ff */
[----:B------:R-:W-:-:S13]  /*0a60*/  ISETP.GT.U32.AND P0, PT, R2, 0x1ffffff, PT ;  /* 0x01ffffff0200780c */ /* 0x000fda0003f04070 */
[----:B------:R-:W-:Y:S05]  /*0a70*/  @P0 BRA `(.L_x_20) ;  /* 0x0000000000100947 */ /* 0x000fea0003800000 */
[----:B------:R-:W-:-:S07]  /*0a80*/  MOV R2, 0xaa0 ;  /* 0x00000aa000027802 */ /* 0x000fce0000000f00 */
[----:B------:R-:W-:Y:S05]  /*0a90*/  CALL.REL.NOINC `($__internal_0_$__cuda_sm20_rcp_rn_f32_slowpath) ;  /* 0x0000002c00b07944 */ /* 0x000fea0003c00000 */
[----:B------:R-:W-:Y:S01]  /*0aa0*/  MOV R2, R27 ;  /* 0x0000001b00027202 */ /* 0x000fe20000000f00 */
[----:B------:R-:W-:Y:S06]  /*0ab0*/  BRA `(.L_x_21) ;  /* 0x0000000000107947 */ /* 0x000fec0003800000 */
.L_x_20:
[----:B------:R-:W0:Y:S02]  /*0ac0*/  MUFU.RCP R5, R0 ;  /* 0x0000000000057308 */ /* 0x000e240000001000 */
[----:B0-----:R-:W-:-:S04]  /*0ad0*/  FFMA R2, R5, R0, -1 ;  /* 0xbf80000005027423 */ /* 0x001fc80000000000 */
[----:B------:R-:W-:-:S04]  /*0ae0*/  FADD.FTZ R2, -R2, -RZ ;  /* 0x800000ff02027221 */ /* 0x000fc80000010100 */
[----:B------:R-:W-:-:S07]  /*0af0*/  FFMA R2, R5, R2, R5 ;  /* 0x0000000205027223 */ /* 0x000fce0000000005 */
.L_x_21:
[----:B------:R-:W-:Y:S05]  /*0b00*/  BSYNC.RECONVERGENT B3 ;  /* 0x0000000000037941 */ /* 0x000fea0003800200 */
.L_x_19:
        /* <DEDUP_REMOVED lines=10> */
[----:B----4-:R-:W-:Y:S01]  /*0bb0*/  FADD R18, -R15, R18 ;  /* 0x000000120f127221 */ /* 0x010fe20000000100 */
[----:B-----5:R-:W-:Y:S01]  /*0bc0*/  FADD R5, -R11, R0 ;  /* 0x000000000b057221 */ /* 0x020fe20000000100 */
[----:B0-----:R-:W-:-:S08]  /*0bd0*/  DMUL R26, R20, R26 ;  /* 0x0000001a141a7228 */ /* 0x001fd00000000000 */
[----:B------:R-:W-:Y:S01]  /*0be0*/  DMUL R24, R26, R24 ;  /* 0x000000181a187228 */ /* 0x000fe20000000000 */
[----:B------:R-:W-:-:S04]  /*0bf0*/  FMUL R27, R19, R19 ;  /* 0x00000013131b7220 */ /* 0x000fc80000400000 */
[----:B------:R-:W-:-:S04]  /*0c00*/  FFMA R0, R18, R18, R27 ;  /* 0x0000001212007223 */ /* 0x000fc8000000001b */
[----:B------:R-:W-:Y:S01]  /*0c10*/  FFMA R0, R5, R5, R0 ;  /* 0x0000000505007223 */ /* 0x000fe20000000000 */
[----:B------:R-:W0:Y:S03]  /*0c20*/  F2F.F32.F64 R24, R24 ;  /* 0x0000001800187310 */ /* 0x000e260000301000 */
[----:B------:R-:W-:-:S05]  /*0c30*/  FADD R2, R0, 1.00000001335143196e-10 ;  /* 0x2edbe6ff00027421 */ /* 0x000fca0000000000 */
[----:B------:R-:W-:Y:S01]  /*0c40*/  IADD3 R0, PT, PT, R2, -0xd000000, RZ ;  /* 0xf300000002007810 */ /* 0x000fe20007ffe0ff */
[----:B------:R1:W2:Y:S03]  /*0c50*/  MUFU.RSQ R27, R2 ;  /* 0x00000002001b7308 */ /* 0x0002a60000001400 */
[----:B------:R-:W-:Y:S01]  /*0c60*/  ISETP.GT.U32.AND P0, PT, R0, 0x727fffff, PT ;  /* 0x727fffff0000780c */ /* 0x000fe20003f04070 */
[-C--:B0-----:R-:W-:Y:S01]  /*0c70*/  FFMA R7, R22, R24.reuse, R7 ;  /* 0x0000001816077223 */ /* 0x081fe20000000007 */
[-C--:B------:R-:W-:Y:S01]  /*0c80*/  FFMA R6, R13, R24.reuse, R6 ;  /* 0x000000180d067223 */ /* 0x080fe20000000006 */
[----:B------:R-:W-:-:S10]  /*0c90*/  FFMA R22, R12, R24, R23 ;  /* 0x000000180c167223 */ /* 0x000fd40000000017 */
[----:B-1----:R-:W-:Y:S05]  /*0ca0*/  @!P0 BRA `(.L_x_23) ;  /* 0x0000000000108947 */ /* 0x002fea0003800000 */
[----:B------:R-:W-:-:S07]  /*0cb0*/  MOV R0, 0xcd0 ;  /* 0x00000cd000007802 */ /* 0x000fce0000000f00 */
[----:B--2---:R-:W-:Y:S05]  /*0cc0*/  CALL.REL.NOINC `($__internal_1_$__cuda_sm20_sqrt_rn_f32_slowpath) ;  /* 0x0000002c00f87944 */ /* 0x004fea0003c00000 */
[----:B------:R-:W-:Y:S01]  /*0cd0*/  MOV R0, R29 ;  /* 0x0000001d00007202 */ /* 0x000fe20000000f00 */
[----:B------:R-:W-:Y:S06]  /*0ce0*/  BRA `(.L_x_24) ;  /* 0x0000000000107947 */ /* 0x000fec0003800000 */
.L_x_23:
[----:B--2---:R-:W-:Y:S01]  /*0cf0*/  FMUL.FTZ R13, R2, R27 ;  /* 0x0000001b020d7220 */ /* 0x004fe20000410000 */
[----:B------:R-:W-:-:S03]  /*0d00*/  FMUL.FTZ R12, R27, 0.5 ;  /* 0x3f0000001b0c7820 */ /* 0x000fc60000410000 */
[----:B------:R-:W-:-:S04]  /*0d10*/  FFMA R0, -R13, R13, R2 ;  /* 0x0000000d0d007223 */ /* 0x000fc80000000102 */
[----:B------:R-:W-:-:S07]  /*0d20*/  FFMA R0, R0, R12, R13 ;  /* 0x0000000c00007223 */ /* 0x000fce000000000d */
.L_x_24:
[----:B------:R-:W-:Y:S05]  /*0d30*/  BSYNC.RECONVERGENT B1 ;  /* 0x0000000000017941 */ /* 0x000fea0003800200 */
.L_x_22:
        /* <DEDUP_REMOVED lines=8> */
.L_x_26:
[----:B------:R-:W0:Y:S02]  /*0dc0*/  MUFU.RCP R27, R0 ;  /* 0x00000000001b7308 */ /* 0x000e240000001000 */
[----:B0-----:R-:W-:-:S04]  /*0dd0*/  FFMA R2, R27, R0, -1 ;  /* 0xbf8000001b027423 */ /* 0x001fc80000000000 */
[----:B------:R-:W-:-:S04]  /*0de0*/  FADD.FTZ R2, -R2, -RZ ;  /* 0x800000ff02027221 */ /* 0x000fc80000010100 */
[----:B------:R-:W-:-:S07]  /*0df0*/  FFMA R27, R27, R2, R27 ;  /* 0x000000021b1b7223 */ /* 0x000fce000000001b */
.L_x_27:
[----:B------:R-:W-:Y:S05]  /*0e00*/  BSYNC.RECONVERGENT B3 ;  /* 0x0000000000037941 */ /* 0x000fea0003800200 */
.L_x_25:
[----:B------:R0:W2:Y:S01]  /*0e10*/  LDG.E R2, desc[UR6][R16.64+0x34] ;  /* 0x0000340610027981 */ /* 0x0000a2000c1e1900 */
[----:B------:R-:W-:Y:S01]  /*0e20*/  FMUL R0, R27, R27 ;  /* 0x0000001b1b007220 */ /* 0x000fe20000400000 */
[----:B------:R-:W-:-:S03]  /*0e30*/  IADD3 R8, PT, PT, R8, 0x4, RZ ;  /* 0x0000000408087810 */ /* 0x000fc60007ffe0ff */
[----:B------:R-:W-:Y:S01]  /*0e40*/  FMUL R0, R0, R27 ;  /* 0x0000001b00007220 */ /* 0x000fe20000400000 */
[----:B------:R-:W-:-:S03]  /*0e50*/  ISETP.NE.AND P0, PT, R8, RZ, PT ;  /* 0x000000ff0800720c */ /* 0x000fc60003f05270 */
[----:B------:R-:W-:Y:S01]  /*0e60*/  F2F.F64.F32 R12, R0 ;  /* 0x00000000000c7310 */ /* 0x000fe20000201800 */
[----:B0-----:R-:W-:-:S04]  /*0e70*/  IADD3 R16, P1, PT, R16, 0x70, RZ ;  /* 0x0000007010107810 */ /* 0x001fc80007f3e0ff */
[----:B------:R-:W-:-:S03]  /*0e80*/  IADD3.X R17, PT, PT, RZ, R17, RZ, P1, !PT ;  /* 0x00000011ff117210 */ /* 0x000fc60000ffe4ff */
[----:B--2---:R-:W0:Y:S02]  /*0e90*/  F2F.F64.F32 R24, R2 ;  /* 0x0000000200187310 */ /* 0x004e240000201800 */
[----:B0-----:R-:W-:-:S08]  /*0ea0*/  DMUL R24, R20, R24 ;  /* 0x0000001814187228 */ /* 0x001fd00000000000 */
[----:B------:R-:W-:-:S10]  /*0eb0*/  DMUL R24, R24, R12 ;  /* 0x0000000c18187228 */ /* 0x000fd40000000000 */
[----:B------:R-:W0:Y:S02]  /*0ec0*/  F2F.F32.F64 R24, R24 ;  /* 0x0000001800187310 */ /* 0x000e240000301000 */
[-C--:B0-----:R-:W-:Y:S01]  /*0ed0*/  FFMA R18, R18, R24.reuse, R7 ;  /* 0x0000001812127223 */ /* 0x081fe20000000007 */
[-C--:B------:R-:W-:Y:S01]  /*0ee0*/  FFMA R12, R19, R24.reuse, R6 ;  /* 0x00000018130c7223 */ /* 0x080fe20000000006 */
[----:B------:R-:W-:Y:S01]  /*0ef0*/  FFMA R13, R5, R24, R22 ;  /* 0x00000018050d7223 */ /* 0x000fe20000000016 */
[----:B------:R-:W-:Y:S06]  /*0f00*/  @P0 BRA `(.L_x_28) ;  /* 0xfffffff000e40947 */ /* 0x000fec000383ffff */
.L_x_3:
[----:B------:R-:W-:Y:S05]  /*0f10*/  BSYNC.RECONVERGENT B2 ;  /* 0x0000000000027941 */ /* 0x000fea0003800200 */
.L_x_2:
[----:B------:R-:W-:-:S13]  /*0f20*/  ISETP.NE.AND P0, PT, R10, RZ, PT ;  /* 0x000000ff0a00720c */ /* 0x000fda0003f05270 */
[----:B------:R-:W-:Y:S05]  /*0f30*/  @!P0 BRA `(.L_x_1) ;  /* 0x0000000800808947 */ /* 0x000fea0003800000 */
[----:B------:R-:W-:Y:S01]  /*0f40*/  ISETP.NE.AND P0, PT, R10, 0x1, PT ;  /* 0x000000010a00780c */ /* 0x000fe20003f05270 */
[----:B------:R-:W-:-:S12]  /*0f50*/  BSSY.RECONVERGENT B2, `(.L_x_29) ;  /* 0x0000068000027945 */ /* 0x000fd80003800200 */
[----:B------:R-:W-:Y:S05]  /*0f60*/  @!P0 BRA `(.L_x_30) ;  /* 0x0000000400988947 */ /* 0x000fea0003800000 */
[----:B------:R-:W0:Y:S02]  /*0f70*/  LDC.64 R22, c[0x0][0x380] ;  /* 0x0000e000ff167b82 */ /* 0x000e240000000a00 */
[----:B0-----:R-:W-:-:S05]  /*0f80*/  IMAD.WIDE.U32 R22, R9, 0x1c, R22 ;  /* 0x0000001c09167825 */ /* 0x001fca00078e0016 */
        /* <DEDUP_REMOVED lines=20> */
.L_x_32:
[----:B------:R-:W-:Y:S01]  /*10d0*/  FMUL.FTZ R0, R5, R2 ;  /* 0x0000000205007220 */ /* 0x000fe20000410000 */
[----:B------:R-:W-:-:S03]  /*10e0*/  FMUL.FTZ R2, R2, 0.5 ;  /* 0x3f00000002027820 */ /* 0x000fc60000410000 */
[----:B------:R-:W-:-:S04]  /*10f0*/  FFMA R5, -R0, R0, R5 ;  /* 0x0000000000057223 */ /* 0x000fc80000000105 */
[----:B------:R-:W-:-:S07]  /*1100*/  FFMA R0, R5, R2, R0 ;  /* 0x0000000205007223 */ /* 0x000fce0000000000 */
.L_x_33:
[----:B------:R-:W-:Y:S05]  /*1110*/  BSYNC.RECONVERGENT B1 ;  /* 0x0000000000017941 */ /* 0x000fea0003800200 */
.L_x_31:
        /* <DEDUP_REMOVED lines=9> */
.L_x_35:
[----:B------:R-:W0:Y:S02]  /*11b0*/  MUFU.RCP R5, R0 ;  /* 0x0000000000057308 */ /* 0x000e240000001000 */
[----:B0-----:R-:W-:-:S04]  /*11c0*/  FFMA R2, R5, R0, -1 ;  /* 0xbf80000005027423 */ /* 0x001fc80000000000 */
[----:B------:R-:W-:-:S04]  /*11d0*/  FADD.FTZ R2, -R2, -RZ ;  /* 0x800000ff02027221 */ /* 0x000fc80000010100 */
[----:B------:R-:W-:-:S07]  /*11e0*/  FFMA R5, R5, R2, R5 ;  /* 0x0000000205057223 */ /* 0x000fce0000000005 */
.L_x_36:
[----:B------:R-:W-:Y:S05]  /*11f0*/  BSYNC.RECONVERGENT B3 ;  /* 0x0000000000037941 */ /* 0x000fea0003800200 */
.L_x_34:
        /* <DEDUP_REMOVED lines=15> */
[----:B------:R-:W-:-:S05]  /*12f0*/  FFMA R2, R5, R5, R2 ;  /* 0x0000000505027223 */ /* 0x000fca0000000002 */
[----:B------:R-:W-:Y:S01]  /*1300*/  DMUL R24, R26, R24 ;  /* 0x000000181a187228 */ /* 0x000fe20000000000 */
[----:B------:R-:W-:-:S04]  /*1310*/  FADD R27, R2, 1.00000001335143196e-10 ;  /* 0x2edbe6ff021b7421 */ /* 0x000fc80000000000 */
        /* <DEDUP_REMOVED lines=8> */
[----:B------:R-:W-:Y:S02]  /*13a0*/  MOV R2, R27 ;  /* 0x0000001b00027202 */ /* 0x000fe40000000f00 */
[----:B------:R-:W-:-:S07]  /*13b0*/  MOV R0, 0x13d0 ;  /* 0x000013d000007802 */ /* 0x000fce0000000f00 */
[----:B------:R-:W-:Y:S05]  /*13c0*/  CALL.REL.NOINC `($__internal_1_$__cuda_sm20_sqrt_rn_f32_slowpath) ;  /* 0x0000002800387944 */ /* 0x000fea0003c00000 */
[----:B------:R-:W-:Y:S01]  /*13d0*/  MOV R0, R29 ;  /* 0x0000001d00007202 */ /* 0x000fe20000000f00 */
[----:B------:R-:W-:Y:S06]  /*13e0*/  BRA `(.L_x_39) ;  /* 0x0000000000107947 */ /* 0x000fec0003800000 */
.L_x_38:
[----:B------:R-:W-:Y:S01]  /*13f0*/  FMUL.FTZ R0, R27, R2 ;  /* 0x000000021b007220 */ /* 0x000fe20000410000 */
[----:B------:R-:W-:-:S03]  /*1400*/  FMUL.FTZ R2, R2, 0.5 ;  /* 0x3f00000002027820 */ /* 0x000fc60000410000 */
[----:B------:R-:W-:-:S04]  /*1410*/  FFMA R13, -R0, R0, R27 ;  /* 0x00000000000d7223 */ /* 0x000fc8000000011b */
[----:B------:R-:W-:-:S07]  /*1420*/  FFMA R0, R13, R2, R0 ;  /* 0x000000020d007223 */ /* 0x000fce0000000000 */
.L_x_39:
[----:B------:R-:W-:Y:S05]  /*1430*/  BSYNC.RECONVERGENT B1 ;  /* 0x0000000000017941 */ /* 0x000fea0003800200 */
.L_x_37:
        /* <DEDUP_REMOVED lines=8> */
.L_x_41:
[----:B------:R-:W0:Y:S02]  /*14c0*/  MUFU.RCP R27, R0 ;  /* 0x00000000001b7308 */ /* 0x000e240000001000 */
[----:B0-----:R-:W-:-:S04]  /*14d0*/  FFMA R2, R27, R0, -1 ;  /* 0xbf8000001b027423 */ /* 0x001fc80000000000 */
[----:B------:R-:W-:-:S04]  /*14e0*/  FADD.FTZ R2, -R2, -RZ ;  /* 0x800000ff02027221 */ /* 0x000fc80000010100 */
[----:B------:R-:W-:-:S07]  /*14f0*/  FFMA R27, R27, R2, R27 ;  /* 0x000000021b1b7223 */ /* 0x000fce000000001b */
.L_x_42:
[----:B------:R-:W-:Y:S05]  /*1500*/  BSYNC.RECONVERGENT B3 ;  /* 0x0000000000037941 */ /* 0x000fea0003800200 */
.L_x_40:
[----:B------:R-:W2:Y:S01]  /*1510*/  LDG.E R22, desc[UR6][R22.64+0x34] ;  /* 0x0000340616167981 */ /* 0x000ea2000c1e1900 */
[----:B------:R-:W-:Y:S01]  /*1520*/  FMUL R0, R27, R27 ;  /* 0x0000001b1b007220 */ /* 0x000fe20000400000 */
[----:B------:R-:W-:-:S03]  /*1530*/  IADD3 R9, PT, PT, R9, 0x2, RZ ;  /* 0x0000000209097810 */ /* 0x000fc60007ffe0ff */
[----:B------:R-:W-:-:S04]  /*1540*/  FMUL R0, R0, R27 ;  /* 0x0000001b00007220 */ /* 0x000fc80000400000 */
[----:B------:R-:W-:Y:S08]  /*1550*/  F2F.F64.F32 R12, R0 ;  /* 0x00000000000c7310 */ /* 0x000ff00000201800 */
[----:B--2---:R-:W0:Y:S02]  /*1560*/  F2F.F64.F32 R24, R22 ;  /* 0x0000001600187310 */ /* 0x004e240000201800 */
[----:B0-----:R-:W-:-:S08]  /*1570*/  DMUL R24, R20, R24 ;  /* 0x0000001814187228 */ /* 0x001fd00000000000 */
[----:B------:R-:W-:-:S10]  /*1580*/  DMUL R24, R24, R12 ;  /* 0x0000000c18187228 */ /* 0x000fd40000000000 */
[----:B------:R-:W0:Y:S02]  /*1590*/  F2F.F32.F64 R24, R24 ;  /* 0x0000001800187310 */ /* 0x000e240000301000 */
[-C--:B0-----:R-:W-:Y:S01]  /*15a0*/  FFMA R18, R7, R24.reuse, R18 ;  /* 0x0000001807127223 */ /* 0x081fe20000000012 */
[-C--:B------:R-:W-:Y:S01]  /*15b0*/  FFMA R12, R6, R24.reuse, R17 ;  /* 0x00000018060c7223 */ /* 0x080fe20000000011 */
[----:B------:R-:W-:-:S07]  /*15c0*/  FFMA R13, R5, R24, R8 ;  /* 0x00000018050d7223 */ /* 0x000fce0000000008 */
.L_x_30:
[----:B------:R-:W-:Y:S05]  /*15d0*/  BSYNC.RECONVERGENT B2 ;  /* 0x0000000000027941 */ /* 0x000fea0003800200 */
.L_x_29:
[----:B------:R-:W-:-:S04]  /*15e0*/  LOP3.LUT R0, R4, 0x1, RZ, 0xc0, !PT ;  /* 0x0000000104007812 */ /* 0x000fc800078ec0ff */
[----:B------:R-:W-:-:S13]  /*15f0*/  ISETP.NE.U32.AND P0, PT, R0, 0x1, PT ;  /* 0x000000010000780c */ /* 0x000fda0003f05070 */
[----:B------:R-:W-:Y:S05]  /*1600*/  @P0 BRA `(.L_x_1) ;  /* 0x0000000000cc0947 */ /* 0x000fea0003800000 */
        /* <DEDUP_REMOVED lines=22> */
.L_x_44:
[----:B------:R-:W-:Y:S01]  /*1770*/  FMUL.FTZ R0, R7, R2 ;  /* 0x0000000207007220 */ /* 0x000fe20000410000 */
[----:B------:R-:W-:-:S03]  /*1780*/  FMUL.FTZ R2, R2, 0.5 ;  /* 0x3f00000002027820 */ /* 0x000fc60000410000 */
[----:B------:R-:W-:-:S04]  /*1790*/  FFMA R7, -R0, R0, R7 ;  /* 0x0000000000077223 */ /* 0x000fc80000000107 */
[----:B------:R-:W-:-:S07]  /*17a0*/  FFMA R0, R7, R2, R0 ;  /* 0x0000000207007223 */ /* 0x000fce0000000000 */
.L_x_45:
[----:B------:R-:W-:Y:S05]  /*17b0*/  BSYNC.RECONVERGENT B1 ;  /* 0x0000000000017941 */ /* 0x000fea0003800200 */
.L_x_43:
        /* <DEDUP_REMOVED lines=8> */
.L_x_47:
[----:B------:R-:W0:Y:S02]  /*1840*/  MUFU.RCP R27, R0 ;  /* 0x00000000001b7308 */ /* 0x000e240000001000 */
[----:B0-----:R-:W-:-:S04]  /*1850*/  FFMA R2, R27, R0, -1 ;  /* 0xbf8000001b027423 */ /* 0x001fc80000000000 */
[----:B------:R-:W-:-:S04]  /*1860*/  FADD.FTZ R2, -R2, -RZ ;  /* 0x800000ff02027221 */ /* 0x000fc80000010100 */
[----:B------:R-:W-:-:S07]  /*1870*/  FFMA R27, R27, R2, R27 ;  /* 0x000000021b1b7223 */ /* 0x000fce000000001b */
.L_x_48:
[----:B------:R-:W-:Y:S05]  /*1880*/  BSYNC.RECONVERGENT B2 ;  /* 0x0000000000027941 */ /* 0x000fea0003800200 */
.L_x_46:
[----:B------:R-:W2:Y:S01]  /*1890*/  LDG.E R8, desc[UR6][R8.64+0x18] ;  /* 0x0000180608087981 */ /* 0x000ea2000c1e1900 */
[----:B------:R-:W-:-:S04]  /*18a0*/  FMUL R0, R27, R27 ;  /* 0x0000001b1b007220 */ /* 0x000fc80000400000 */
        /* <DEDUP_REMOVED lines=9> */
.L_x_1:
[----:B0-----:R-:W-:Y:S05]  /*1940*/  BSYNC.RECONVERGENT B0 ;  /* 0x0000000000007941 */ /* 0x001fea0003800200 */
.L_x_0:
[----:B------:R-:W0:Y:S01]  /*1950*/  LDCU UR4, c[0x0][0x388] ;  /* 0x00007100ff0477ac */ /* 0x000e220008000800 */
[----:B------:R-:W-:Y:S01]  /*1960*/  BSSY.RECONVERGENT B0, `(.L_x_49) ;  /* 0x0000044000007945 */ /* 0x000fe20003800200 */
[----:B0-----:R-:W-:-:S13]  /*1970*/  ISETP.GE.AND P0, PT, R4, UR4, PT ;  /* 0x0000000404007c0c */ /* 0x001fda000bf06270 */
[----:B------:R-:W-:Y:S05]  /*1980*/  @P0 BRA `(.L_x_50) ;  /* 0x0000000400040947 */ /* 0x000fea0003800000 */
[----:B------:R-:W-:Y:S01]  /*1990*/  ISETP.NE.AND P0, PT, R3, R4, PT ;  /* 0x000000040300720c */ /* 0x000fe20003f05270 */
[----:B------:R-:W-:-:S12]  /*19a0*/  BSSY.RECONVERGENT B2, `(.L_x_51) ;  /* 0x000003e000027945 */ /* 0x000fd80003800200 */
[----:B------:R-:W-:Y:S05]  /*19b0*/  @!P0 BRA `(.L_x_52) ;  /* 0x0000000000f08947 */ /* 0x000fea0003800000 */
[----:B-----5:R-:W0:Y:S02]  /*19c0*/  LDC.64 R10, c[0x0][0x380] ;  /* 0x0000e000ff0a7b82 */ /* 0x020e240000000a00 */
[----:B0-----:R-:W-:-:S04]  /*19d0*/  IMAD.WIDE.U32 R8, R4, 0x1c, R10 ;  /* 0x0000001c04087825 */ /* 0x001fc800078e000a */
[----:B------:R-:W-:Y:S01]  /*19e0*/  IMAD.WIDE R10, R3, 0x1c, R10 ;  /* 0x0000001c030a7825 */ /* 0x000fe200078e020a */
[----:B------:R-:W2:Y:S04]  /*19f0*/  LDG.E R5, desc[UR6][R8.64+0x4] ;  /* 0x0000040608057981 */ /* 0x000ea8000c1e1900 */
[----:B------:R-:W2:Y:S04]  /*1a00*/  LDG.E R2, desc[UR6][R10.64+0x4] ;  /* 0x000004060a027981 */ /* 0x000ea8000c1e1900 */
[----:B------:R-:W3:Y:S04]  /*1a10*/  LDG.E R7, desc[UR6][R8.64] ;  /* 0x0000000608077981 */ /* 0x000ee8000c1e1900 */
[----:B------:R-:W3:Y:S04]  /*1a20*/  LDG.E R0, desc[UR6][R10.64] ;  /* 0x000000060a007981 */ /* 0x000ee8000c1e1900 */
[----:B------:R-:W4:Y:S04]  /*1a30*/  LDG.E R6, desc[UR6][R8.64+0x8] ;  /* 0x0000080608067981 */ /* 0x000f28000c1e1900 */
[----:B------:R-:W4:Y:S01]  /*1a40*/  LDG.E R15, desc[UR6][R10.64+0x8] ;  /* 0x000008060a0f7981 */ /* 0x000f22000c1e1900 */
[----:B------:R-:W-:Y:S01]  /*1a50*/  BSSY.RECONVERGENT B1, `(.L_x_53) ;  /* 0x0000015000017945 */ /* 0x000fe20003800200 */
[----:B--2---:R-:W-:Y:S01]  /*1a60*/  FADD R5, R5, -R2 ;  /* 0x8000000205057221 */ /* 0x004fe20000000000 */
[----:B---3--:R-:W-:-:S03]  /*1a70*/  FADD R7, R7, -R0 ;  /* 0x8000000007077221 */ /* 0x008fc60000000000 */
[----:B------:R-:W-:Y:S01]  /*1a80*/  FMUL R0, R5, R5 ;  /* 0x0000000505007220 */ /* 0x000fe20000400000 */
[----:B----4-:R-:W-:-:S03]  /*1a90*/  FADD R6, R6, -R15 ;  /* 0x8000000f06067221 */ /* 0x010fc60000000000 */
        /* <DEDUP_REMOVED lines=12> */
.L_x_54:
[----:B------:R-:W-:Y:S01]  /*1b60*/  FMUL.FTZ R0, R15, R2 ;  /* 0x000000020f007220 */ /* 0x000fe20000410000 */
[----:B------:R-:W-:-:S03]  /*1b70*/  FMUL.FTZ R2, R2, 0.5 ;  /* 0x3f00000002027820 */ /* 0x000fc60000410000 */
[----:B------:R-:W-:-:S04]  /*1b80*/  FFMA R15, -R0, R0, R15 ;  /* 0x00000000000f7223 */ /* 0x000fc8000000010f */
[----:B------:R-:W-:-:S07]  /*1b90*/  FFMA R0, R15, R2, R0 ;  /* 0x000000020f007223 */ /* 0x000fce0000000000 */
.L_x_55:
[----:B------:R-:W-:Y:S05]  /*1ba0*/  BSYNC.RECONVERGENT B1 ;  /* 0x0000000000017941 */ /* 0x000fea0003800200 */
.L_x_53:
        /* <DEDUP_REMOVED lines=8> */
.L_x_57:
[----:B------:R-:W0:Y:S02]  /*1c30*/  MUFU.RCP R27, R0 ;  /* 0x00000000001b7308 */ /* 0x000e240000001000 */
[----:B0-----:R-:W-:-:S04]  /*1c40*/  FFMA R2, R27, R0, -1 ;  /* 0xbf8000001b027423 */ /* 0x001fc80000000000 */
[----:B------:R-:W-:-:S04]  /*1c50*/  FADD.FTZ R2, -R2, -RZ ;  /* 0x800000ff02027221 */ /* 0x000fc80000010100 */
[----:B------:R-:W-:-:S07]  /*1c60*/  FFMA R27, R27, R2, R27 ;  /* 0x000000021b1b7223 */ /* 0x000fce000000001b */
.L_x_58:
[----:B------:R-:W-:Y:S05]  /*1c70*/  BSYNC.RECONVERGENT B3 ;  /* 0x0000000000037941 */ /* 0x000fea0003800200 */
.L_x_56:
[----:B------:R-:W2:Y:S04]  /*1c80*/  LDG.E R10, desc[UR6][R10.64+0x18] ;  /* 0x000018060a0a7981 */ /* 0x000ea8000c1e1900 */
[----:B------:R-:W3:Y:S01]  /*1c90*/  LDG.E R8, desc[UR6][R8.64+0x18] ;  /* 0x0000180608087981 */ /* 0x000ee2000c1e1900 */
[-C--:B------:R-:W-:Y:S01]  /*1ca0*/  FMUL R0, R27, R27.reuse ;  /* 0x0000001b1b007220 */ /* 0x080fe20000400000 */
[----:B------:R-:W-:Y:S01]  /*1cb0*/  UMOV UR4, 0xffed8acc ;  /* 0xffed8acc00047882 */ /* 0x000fe20000000000 */
[----:B------:R-:W-:Y:S02]  /*1cc0*/  UMOV UR5, 0x3dd2589e ;  /* 0x3dd2589e00057882 */ /* 0x000fe40000000000 */
[----:B------:R-:W-:-:S04]  /*1cd0*/  FMUL R0, R0, R27 ;  /* 0x0000001b00007220 */ /* 0x000fc80000400000 */
[----:B------:R-:W-:Y:S08]  /*1ce0*/  F2F.F64.F32 R20, R0 ;  /* 0x0000000000147310 */ /* 0x000ff00000201800 */
[----:B--2---:R-:W0:Y:S08]  /*1cf0*/  F2F.F64.F32 R16, R10 ;  /* 0x0000000a00107310 */ /* 0x004e300000201800 */
[----:B---3--:R-:W1:Y:S01]  /*1d00*/  F2F.F64.F32 R14, R8 ;  /* 0x00000008000e7310 */ /* 0x008e620000201800 */
[----:B0-----:R-:W-:-:S08]  /*1d10*/  DMUL R16, R16, UR4 ;  /* 0x0000000410107c28 */ /* 0x001fd00008000000 */
[----:B-1----:R-:W-:-:S08]  /*1d20*/  DMUL R14, R16, R14 ;  /* 0x0000000e100e7228 */ /* 0x002fd00000000000 */
[----:B------:R-:W-:-:S10]  /*1d30*/  DMUL R14, R14, R20 ;  /* 0x000000140e0e7228 */ /* 0x000fd40000000000 */
[----:B------:R-:W0:Y:S02]  /*1d40*/  F2F.F32.F64 R14, R14 ;  /* 0x0000000e000e7310 */ /* 0x000e240000301000 */
[-C--:B0-----:R-:W-:Y:S01]  /*1d50*/  FFMA R18, R7, R14.reuse, R18 ;  /* 0x0000000e07127223 */ /* 0x081fe20000000012 */
[-C--:B------:R-:W-:Y:S01]  /*1d60*/  FFMA R12, R5, R14.reuse, R12 ;  /* 0x0000000e050c7223 */ /* 0x080fe2000000000c */
[----:B------:R-:W-:-:S07]  /*1d70*/  FFMA R13, R6, R14, R13 ;  /* 0x0000000e060d7223 */ /* 0x000fce000000000d */
.L_x_52:
[----:B------:R-:W-:Y:S05]  /*1d80*/  BSYNC.RECONVERGENT B2 ;  /* 0x0000000000027941 */ /* 0x000fea0003800200 */
.L_x_51:
[----:B------:R-:W-:-:S07]  /*1d90*/  IADD3 R4, PT, PT, R4, 0x1, RZ ;  /* 0x0000000104047810 */ /* 0x000fce0007ffe0ff */
.L_x_50:
[----:B------:R-:W-:Y:S05]  /*1da0*/  BSYNC.RECONVERGENT B0 ;  /* 0x0000000000007941 */ /* 0x000fea0003800200 */
.L_x_49:
[----:B------:R-:W0:Y:S01]  /*1db0*/  LDCU UR4, c[0x0][0x388] ;  /* 0x00007100ff0477ac */ /* 0x000e220008000800 */
[----:B------:R-:W-:Y:S01]  /*1dc0*/  BSSY.RECONVERGENT B0, `(.L_x_59) ;  /* 0x0000187000007945 */ /* 0x000fe20003800200 */
[----:B0-----:R-:W-:-:S13]  /*1dd0*/  ISETP.GE.AND P0, PT, R4, UR4, PT ;  /* 0x0000000404007c0c */ /* 0x001fda000bf06270 */
[----:B------:R-:W-:Y:S05]  /*1de0*/  @!P0 BRA `(.L_x_60) ;  /* 0x0000000000108947 */ /* 0x000fea0003800000 */
[----:B------:R-:W0:Y:S02]  /*1df0*/  LDC.64 R4, c[0x0][0x380] ;  /* 0x0000e000ff047b82 */ /* 0x000e240000000a00 */
[----:B0-----:R-:W-:-:S06]  /*1e00*/  IMAD.WIDE R4, R3, 0x1c, R4 ;  /* 0x0000001c03047825 */ /* 0x001fcc00078e0204 */
[----:B------:R0:W5:Y:S01]  /*1e10*/  LDG.E R5, desc[UR6][R4.64+0x18] ;  /* 0x0000180604057981 */ /* 0x000162000c1e1900 */
[----:B------:R-:W-:Y:S05]  /*1e20*/  BRA `(.L_x_61) ;  /* 0x0000001800007947 */ /* 0x000fea0003800000 */
.L_x_60:
[----:B-----5:R-:W0:Y:S02]  /*1e30*/  LDC.64 R14, c[0x0][0x380] ;  /* 0x0000e000ff0e7b82 */ /* 0x020e240000000a00 */
[----:B0-----:R-:W-:-:S05]  /*1e40*/  IMAD.WIDE R20, R3, 0x1c, R14 ;  /* 0x0000001c03147825 */ /* 0x001fca00078e020e */
[----:B------:R-:W2:Y:S04]  /*1e50*/  LDG.E R5, desc[UR6][R20.64+0x18] ;  /* 0x0000180614057981 */ /* 0x000ea8000c1e1900 */
[----:B------:R0:W5:Y:S04]  /*1e60*/  LDG.E R6, desc[UR6][R20.64] ;  /* 0x0000000614067981 */ /* 0x000168000c1e1900 */
[----:B------:R0:W5:Y:S04]  /*1e70*/  LDG.E R7, desc[UR6][R20.64+0x4] ;  /* 0x0000040614077981 */ /* 0x000168000c1e1900 */
[----:B------:R0:W5:Y:S01]  /*1e80*/  LDG.E R8, desc[UR6][R20.64+0x8] ;  /* 0x0000080614087981 */ /* 0x000162000c1e1900 */
[C---:B------:R-:W-:Y:S01]  /*1e90*/  IADD3 R0, PT, PT, R4.reuse, -UR4, RZ ;  /* 0x8000000404007c10 */ /* 0x040fe2000fffe0ff */
[----:B------:R-:W-:Y:S01]  /*1ea0*/  UMOV UR8, 0xffed8acc ;  /* 0xffed8acc00087882 */ /* 0x000fe20000000000 */
[----:B------:R-:W-:Y:S01]  /*1eb0*/  UMOV UR9, 0x3dd2589e ;  /* 0x3dd2589e00097882 */ /* 0x000fe20000000000 */
[----:B------:R-:W-:Y:S01]  /*1ec0*/  IADD3 R9, PT, PT, -R4, UR4, RZ ;  /* 0x0000000404097c10 */ /* 0x000fe2000fffe1ff */
[----:B------:R-:W-:Y:S01]  /*1ed0*/  BSSY.RECONVERGENT B2, `(.L_x_62) ;  /* 0x00000d3000027945 */ /* 0x000fe20003800200 */
[----:B------:R-:W-:-:S02]  /*1ee0*/  ISETP.GT.U32.AND P0, PT, R0, -0x4, PT ;  /* 0xfffffffc0000780c */ /* 0x000fc40003f04070 */
[----:B------:R-:W-:Y:S01]  /*1ef0*/  LOP3.LUT R10, R9, 0x3, RZ, 0xc0, !PT ;  /* 0x00000003090a7812 */ /* 0x000fe200078ec0ff */
[----:B--2---:R-:W1:Y:S02]  /*1f00*/  F2F.F64.F32 R16, R5 ;  /* 0x0000000500107310 */ /* 0x004e640000201800 */
[----:B-1----:R-:W-:-:S08]  /*1f10*/  DMUL R16, R16, UR8 ;  /* 0x0000000810107c28 */ /* 0x002fd00008000000 */
[----:B0-----:R-:W-:Y:S05]  /*1f20*/  @P0 BRA `(.L_x_63) ;  /* 0x0000000c00340947 */ /* 0x001fea0003800000 */
[----:B------:R-:W-:Y:S01]  /*1f30*/  IMAD.WIDE.U32 R14, R4, 0x1c, R14 ;  /* 0x0000001c040e7825 */ /* 0x000fe200078e000e */
[----:B------:R-:W-:Y:S02]  /*1f40*/  LOP3.LUT R11, R9, 0xfffffffc, RZ, 0xc0, !PT ;  /* 0xfffffffc090b7812 */ /* 0x000fe400078ec0ff */
[----:B------:R-:W-:Y:S02]  /*1f50*/  IADD3 R14, P0, PT, R14, 0x38, RZ ;  /* 0x000000380e0e7810 */ /* 0x000fe40007f1e0ff */
[----:B------:R-:W-:Y:S02]  /*1f60*/  IADD3 R11, PT, PT, -R11, RZ, RZ ;  /* 0x000000ff0b0b7210 */ /* 0x000fe40007ffe1ff */
[----:B------:R-:W-:-:S09]  /*1f70*/  IADD3.X R15, PT, PT, RZ, R15, RZ, P0, !PT ;  /* 0x0000000fff0f7210 */ /* 0x000fd200007fe4ff */
.L_x_88:
        /* <DEDUP_REMOVED lines=20> */
.L_x_65:
[----:B------:R-:W-:Y:S01]  /*20c0*/  FMUL.FTZ R0, R19, R2 ;  /* 0x0000000213007220 */ /* 0x000fe20000410000 */
[----:B------:R-:W-:-:S03]  /*20d0*/  FMUL.FTZ R2, R2, 0.5 ;  /* 0x3f00000002027820 */ /* 0x000fc60000410000 */
[----:B------:R-:W-:-:S04]  /*20e0*/  FFMA R19, -R0, R0, R19 ;  /* 0x0000000000137223 */ /* 0x000fc80000000113 */
[----:B------:R-:W-:-:S07]  /*20f0*/  FFMA R0, R19, R2, R0 ;  /* 0x0000000213007223 */ /* 0x000fce0000000000 */
.L_x_66:
[----:B------:R-:W-:Y:S05]  /*2100*/  BSYNC.RECONVERGENT B1 ;  /* 0x0000000000017941 */ /* 0x000fea0003800200 */
.L_x_64:
        /* <DEDUP_REMOVED lines=8> */
.L_x_68:
[----:B------:R-:W0:Y:S02]  /*2190*/  MUFU.RCP R27, R0 ;  /* 0x00000000001b7308 */ /* 0x000e240000001000 */
[----:B0-----:R-:W-:-:S04]  /*21a0*/  FFMA R2, R27, R0, -1 ;  /* 0xbf8000001b027423 */ /* 0x001fc80000000000 */
[----:B------:R-:W-:-:S04]  /*21b0*/  FADD.FTZ R2, -R2, -RZ ;  /* 0x800000ff02027221 */ /* 0x000fc80000010100 */
[----:B------:R-:W-:-:S07]  /*21c0*/  FFMA R27, R27, R2, R27 ;  /* 0x000000021b1b7223 */ /* 0x000fce000000001b */
.L_x_69:
[----:B------:R-:W-:Y:S05]  /*21d0*/  BSYNC.RECONVERGENT B3 ;  /* 0x0000000000037941 */ /* 0x000fea0003800200 */
.L_x_67:
        /* <DEDUP_REMOVED lines=8> */
[----:B--2---:R3:W0:Y:S02]  /*2260*/  F2F.F64.F32 R20, R19 ;  /* 0x0000001300147310 */ /* 0x0046240000201800 */
[----:B---3--:R-:W-:Y:S01]  /*2270*/  FADD R19, -R7, R0 ;  /* 0x0000000007137221 */ /* 0x008fe20000000100 */
[----:B0-----:R-:W-:-:S08]  /*2280*/  DMUL R20, R16, R20 ;  /* 0x0000001410147228 */ /* 0x001fd00000000000 */
[----:B------:R-:W-:Y:S01]  /*2290*/  DMUL R26, R20, R26 ;  /* 0x0000001a141a7228 */ /* 0x000fe20000000000 */
[----:B----4-:R-:W-:Y:S01]  /*22a0*/  FADD R20, -R6, R29 ;  /* 0x0000001d06147221 */ /* 0x010fe20000000100 */
[----:B------:R-:W-:Y:S01]  /*22b0*/  FMUL R29, R19, R19 ;  /* 0x00000013131d7220 */ /* 0x000fe20000400000 */
[----:B-----5:R-:W-:-:S03]  /*22c0*/  FADD R21, -R8, R25 ;  /* 0x0000001908157221 */ /* 0x020fc60000000100 */
        /* <DEDUP_REMOVED lines=15> */
.L_x_71:
[----:B------:R-:W-:Y:S01]  /*23c0*/  FMUL.FTZ R13, R2, R25 ;  /* 0x00000019020d7220 */ /* 0x000fe20000410000 */
[----:B------:R-:W-:-:S03]  /*23d0*/  FMUL.FTZ R25, R25, 0.5 ;  /* 0x3f00000019197820 */ /* 0x000fc60000410000 */
[----:B------:R-:W-:-:S04]  /*23e0*/  FFMA R0, -R13, R13, R2 ;  /* 0x0000000d0d007223 */ /* 0x000fc80000000102 */
[----:B------:R-:W-:-:S07]  /*23f0*/  FFMA R0, R0, R25, R13 ;  /* 0x0000001900007223 */ /* 0x000fce000000000d */
.L_x_72:
[----:B------:R-:W-:Y:S05]  /*2400*/  BSYNC.RECONVERGENT B1 ;  /* 0x0000000000017941 */ /* 0x000fea0003800200 */
.L_x_70:
        /* <DEDUP_REMOVED lines=8> */
.L_x_74:
[----:B------:R-:W0:Y:S02]  /*2490*/  MUFU.RCP R27, R0 ;  /* 0x00000000001b7308 */ /* 0x000e240000001000 */
[----:B0-----:R-:W-:-:S04]  /*24a0*/  FFMA R2, R27, R0, -1 ;  /* 0xbf8000001b027423 */ /* 0x001fc80000000000 */
[----:B------:R-:W-:-:S04]  /*24b0*/  FADD.FTZ R2, -R2, -RZ ;  /* 0x800000ff02027221 */ /* 0x000fc80000010100 */
[----:B------:R-:W-:-:S07]  /*24c0*/  FFMA R27, R27, R2, R27 ;  /* 0x000000021b1b7223 */ /* 0x000fce000000001b */
.L_x_75:
[----:B------:R-:W-:Y:S05]  /*24d0*/  BSYNC.RECONVERGENT B3 ;  /* 0x0000000000037941 */ /* 0x000fea0003800200 */
.L_x_73:
        /* <DEDUP_REMOVED lines=9> */
[----:B-----5:R-:W-:Y:S01]  /*2570*/  FADD R18, -R8, R25 ;  /* 0x0000001908127221 */ /* 0x020fe20000000100 */
[----:B0-----:R-:W-:-:S08]  /*2580*/  DMUL R12, R16, R12 ;  /* 0x0000000c100c7228 */ /* 0x001fd00000000000 */
[----:B------:R-:W-:Y:S01]  /*2590*/  DMUL R26, R12, R26 ;  /* 0x0000001a0c1a7228 */ /* 0x000fe20000000000 */
[----:B---3--:R-:W-:Y:S01]  /*25a0*/  FADD R12, -R7, R0 ;  /* 0x00000000070c7221 */ /* 0x008fe20000000100 */
[----:B----4-:R-:W-:-:S03]  /*25b0*/  FADD R13, -R6, R29 ;  /* 0x0000001d060d7221 */ /* 0x010fc60000000100 */
[----:B------:R-:W-:-:S04]  /*25c0*/  FMUL R0, R12, R12 ;  /* 0x0000000c0c007220 */ /* 0x000fc80000400000 */
[----:B------:R-:W-:Y:S01]  /*25d0*/  FFMA R25, R13, R13, R0 ;  /* 0x0000000d0d197223 */ /* 0x000fe20000000000 */
[----:B------:R-:W0:Y:S03]  /*25e0*/  F2F.F32.F64 R26, R26 ;  /* 0x0000001a001a7310 */ /* 0x000e260000301000 */
[----:B------:R-:W-:-:S04]  /*25f0*/  FFMA R2, R18, R18, R25 ;  /* 0x0000001212027223 */ /* 0x000fc80000000019 */
[----:B------:R-:W-:-:S04]  /*2600*/  FADD R2, R2, 1.00000001335143196e-10 ;  /* 0x2edbe6ff02027421 */ /* 0x000fc80000000000 */
[----:B------:R1:W2:Y:S01]  /*2610*/  MUFU.RSQ R25, R2 ;  /* 0x0000000200197308 */ /* 0x0002a20000001400 */
[----:B------:R-:W-:Y:S01]  /*2620*/  IADD3 R0, PT, PT, R2, -0xd000000, RZ ;  /* 0xf300000002007810 */ /* 0x000fe20007ffe0ff */
[----:B0-----:R-:W-:-:S03]  /*2630*/  FFMA R20, R20, R26, R23 ;  /* 0x0000001a14147223 */ /* 0x001fc60000000017 */
[----:B------:R-:W-:Y:S01]  /*2640*/  ISETP.GT.U32.AND P0, PT, R0, 0x727fffff, PT ;  /* 0x727fffff0000780c */ /* 0x000fe20003f04070 */
[-C--:B------:R-:W-:Y:S01]  /*2650*/  FFMA R19, R19, R26.reuse, R24 ;  /* 0x0000001a13137223 */ /* 0x080fe20000000018 */
[----:B------:R-:W-:-:S11]  /*2660*/  FFMA R21, R21, R26, R22 ;  /* 0x0000001a15157223 */ /* 0x000fd60000000016 */
[----:B-12---:R-:W-:Y:S05]  /*2670*/  @!P0 BRA `(.L_x_77) ;  /* 0x0000000000108947 */ /* 0x006fea0003800000 */
[----:B------:R-:W-:-:S07]  /*2680*/  MOV R0, 0x26a0 ;  /* 0x000026a000007802 */ /* 0x000fce0000000f00 */
[----:B------:R-:W-:Y:S05]  /*2690*/  CALL.REL.NOINC `($__internal_1_$__cuda_sm20_sqrt_rn_f32_slowpath) ;  /* 0x0000001400847944 */ /* 0x000fea0003c00000 */
[----:B------:R-:W-:Y:S01]  /*26a0*/  MOV R0, R29 ;  /* 0x0000001d00007202 */ /* 0x000fe20000000f00 */
[----:B------:R-:W-:Y:S06]  /*26b0*/  BRA `(.L_x_78) ;  /* 0x0000000000107947 */ /* 0x000fec0003800000 */
.L_x_77:
[----:B------:R-:W-:Y:S01]  /*26c0*/  FMUL.FTZ R23, R2, R25 ;  /* 0x0000001902177220 */ /* 0x000fe20000410000 */
[----:B------:R-:W-:-:S03]  /*26d0*/  FMUL.FTZ R25, R25, 0.5 ;  /* 0x3f00000019197820 */ /* 0x000fc60000410000 */
[----:B------:R-:W-:-:S04]  /*26e0*/  FFMA R0, -R23, R23, R2 ;  /* 0x0000001717007223 */ /* 0x000fc80000000102 */
[----:B------:R-:W-:-:S07]  /*26f0*/  FFMA R0, R0, R25, R23 ;  /* 0x0000001900007223 */ /* 0x000fce0000000017 */
.L_x_78:
[----:B------:R-:W-:Y:S05]  /*2700*/  BSYNC.RECONVERGENT B1 ;  /* 0x0000000000017941 */ /* 0x000fea0003800200 */
.L_x_76:
        /* <DEDUP_REMOVED lines=8> */
.L_x_80:
[----:B------:R-:W0:Y:S02]  /*2790*/  MUFU.RCP R27, R0 ;  /* 0x00000000001b7308 */ /* 0x000e240000001000 */
[----:B0-----:R-:W-:-:S04]  /*27a0*/  FFMA R2, R27, R0, -1 ;  /* 0xbf8000001b027423 */ /* 0x001fc80000000000 */
[----:B------:R-:W-:-:S04]  /*27b0*/  FADD.FTZ R2, -R2, -RZ ;  /* 0x800000ff02027221 */ /* 0x000fc80000010100 */
[----:B------:R-:W-:-:S07]  /*27c0*/  FFMA R27, R27, R2, R27 ;  /* 0x000000021b1b7223 */ /* 0x000fce000000001b */
.L_x_81:
[----:B------:R-:W-:Y:S05]  /*27d0*/  BSYNC.RECONVERGENT B3 ;  /* 0x0000000000037941 */ /* 0x000fea0003800200 */
.L_x_79:
        /* <DEDUP_REMOVED lines=30> */
.L_x_83:
[----:B------:R-:W-:Y:S01]  /*29c0*/  FMUL.FTZ R13, R2, R25 ;  /* 0x00000019020d7220 */ /* 0x000fe20000410000 */
[----:B------:R-:W-:-:S03]  /*29d0*/  FMUL.FTZ R25, R25, 0.5 ;  /* 0x3f00000019197820 */ /* 0x000fc60000410000 */
[----:B------:R-:W-:-:S04]  /*29e0*/  FFMA R0, -R13, R13, R2 ;  /* 0x0000000d0d007223 */ /* 0x000fc80000000102 */
[----:B------:R-:W-:-:S07]  /*29f0*/  FFMA R0, R0, R25, R13 ;  /* 0x0000001900007223 */ /* 0x000fce000000000d */
.L_x_84:
[----:B------:R-:W-:Y:S05]  /*2a00*/  BSYNC.RECONVERGENT B1 ;  /* 0x0000000000017941 */ /* 0x000fea0003800200 */
.L_x_82:
        /* <DEDUP_REMOVED lines=9> */
.L_x_86:
[----:B------:R-:W0:Y:S02]  /*2aa0*/  MUFU.RCP R13, R0 ;  /* 0x00000000000d7308 */ /* 0x000e240000001000 */
[----:B0-----:R-:W-:-:S04]  /*2ab0*/  FFMA R2, R13, R0, -1 ;  /* 0xbf8000000d027423 */ /* 0x001fc80000000000 */
[----:B------:R-:W-:-:S04]  /*2ac0*/  FADD.FTZ R2, -R2, -RZ ;  /* 0x800000ff02027221 */ /* 0x000fc80000010100 */
[----:B------:R-:W-:-:S07]  /*2ad0*/  FFMA R2, R13, R2, R13 ;  /* 0x000000020d027223 */ /* 0x000fce000000000d */
.L_x_87:
[----:B------:R-:W-:Y:S05]  /*2ae0*/  BSYNC.RECONVERGENT B3 ;  /* 0x0000000000037941 */ /* 0x000fea0003800200 */
.L_x_85:
[----:B------:R0:W2:Y:S01]  /*2af0*/  LDG.E R0, desc[UR6][R14.64+0x34] ;  /* 0x000034060e007981 */ /* 0x0000a2000c1e1900 */
[-C--:B------:R-:W-:Y:S01]  /*2b00*/  FMUL R13, R2, R2.reuse ;  /* 0x00000002020d7220 */ /* 0x080fe20000400000 */
[----:B------:R-:W-:Y:S02]  /*2b10*/  IADD3 R11, PT, PT, R11, 0x4, RZ ;  /* 0x000000040b0b7810 */ /* 0x000fe40007ffe0ff */
[----:B------:R-:W-:Y:S01]  /*2b20*/  IADD3 R4, PT, PT, R4, 0x4, RZ ;  /* 0x0000000404047810 */ /* 0x000fe20007ffe0ff */
        /* <DEDUP_REMOVED lines=13> */
.L_x_63:
[----:B------:R-:W-:Y:S05]  /*2c00*/  BSYNC.RECONVERGENT B2 ;  /* 0x0000000000027941 */ /* 0x000fea0003800200 */
.L_x_62:
        /* <DEDUP_REMOVED lines=27> */
.L_x_92:
[----:B------:R-:W-:Y:S01]  /*2dc0*/  FMUL.FTZ R0, R11, R2 ;  /* 0x000000020b007220 */ /* 0x000fe20000410000 */
[----:B------:R-:W-:-:S03]  /*2dd0*/  FMUL.FTZ R2, R2, 0.5 ;  /* 0x3f00000002027820 */ /* 0x000fc60000410000 */
[----:B------:R-:W-:-:S04]  /*2de0*/  FFMA R11, -R0, R0, R11 ;  /* 0x00000000000b7223 */ /* 0x000fc8000000010b */
[----:B------:R-:W-:-:S07]  /*2df0*/  FFMA R0, R11, R2, R0 ;  /* 0x000000020b007223 */ /* 0x000fce0000000000 */
.L_x_93:
[----:B------:R-:W-:Y:S05]  /*2e00*/  BSYNC.RECONVERGENT B1 ;  /* 0x0000000000017941 */ /* 0x000fea0003800200 */
.L_x_91:
        /* <DEDUP_REMOVED lines=9> */
.L_x_95:
[----:B------:R-:W0:Y:S02]  /*2ea0*/  MUFU.RCP R11, R0 ;  /* 0x00000000000b7308 */ /* 0x000e240000001000 */
[----:B0-----:R-:W-:-:S04]  /*2eb0*/  FFMA R2, R11, R0, -1 ;  /* 0xbf8000000b027423 */ /* 0x001fc80000000000 */
[----:B------:R-:W-:-:S04]  /*2ec0*/  FADD.FTZ R2, -R2, -RZ ;  /* 0x800000ff02027221 */ /* 0x000fc80000010100 */
[----:B------:R-:W-:-:S07]  /*2ed0*/  FFMA R2, R11, R2, R11 ;  /* 0x000000020b027223 */ /* 0x000fce000000000b */
.L_x_96:
[----:B------:R-:W-:Y:S05]  /*2ee0*/  BSYNC.RECONVERGENT B3 ;  /* 0x0000000000037941 */ /* 0x000fea0003800200 */
.L_x_94:
        /* <DEDUP_REMOVED lines=31> */
.L_x_98:
[----:B------:R-:W-:Y:S01]  /*30e0*/  FMUL.FTZ R0, R29, R2 ;  /* 0x000000021d007220 */ /* 0x000fe20000410000 */
[----:B------:R-:W-:-:S03]  /*30f0*/  FMUL.FTZ R2, R2, 0.5 ;  /* 0x3f00000002027820 */ /* 0x000fc60000410000 */
[----:B------:R-:W-:-:S04]  /*3100*/  FFMA R15, -R0, R0, R29 ;  /* 0x00000000000f7223 */ /* 0x000fc8000000011d */
[----:B------:R-:W-:-:S07]  /*3110*/  FFMA R0, R15, R2, R0 ;  /* 0x000000020f007223 */ /* 0x000fce0000000000 */
.L_x_99:
[----:B------:R-:W-:Y:S05]  /*3120*/  BSYNC.RECONVERGENT B1 ;  /* 0x0000000000017941 */ /* 0x000fea0003800200 */
.L_x_97:
        /* <DEDUP_REMOVED lines=8> */
.L_x_101:
[----:B------:R-:W0:Y:S02]  /*31b0*/  MUFU.RCP R27, R0 ;  /* 0x00000000001b7308 */ /* 0x000e240000001000 */
[----:B0-----:R-:W-:-:S04]  /*31c0*/  FFMA R2, R27, R0, -1 ;  /* 0xbf8000001b027423 */ /* 0x001fc80000000000 */
[----:B------:R-:W-:-:S04]  /*31d0*/  FADD.FTZ R2, -R2, -RZ ;  /* 0x800000ff02027221 */ /* 0x000fc80000010100 */
[----:B------:R-:W-:-:S07]  /*31e0*/  FFMA R27, R27, R2, R27 ;  /* 0x000000021b1b7223 */ /* 0x000fce000000001b */
.L_x_102:
[----:B------:R-:W-:Y:S05]  /*31f0*/  BSYNC.RECONVERGENT B3 ;  /* 0x0000000000037941 */ /* 0x000fea0003800200 */
.L_x_100:
        /* <DEDUP_REMOVED lines=12> */
.L_x_90:
[----:B------:R-:W-:Y:S05]  /*32c0*/  BSYNC.RECONVERGENT B2 ;  /* 0x0000000000027941 */ /* 0x000fea0003800200 */
.L_x_89:
        /* <DEDUP_REMOVED lines=25> */
.L_x_104:
[----:B------:R-:W-:Y:S01]  /*3460*/  FMUL.FTZ R0, R15, R2 ;  /* 0x000000020f007220 */ /* 0x000fe20000410000 */
[----:B------:R-:W-:-:S03]  /*3470*/  FMUL.FTZ R2, R2, 0.5 ;  /* 0x3f00000002027820 */ /* 0x000fc60000410000 */
[----:B------:R-:W-:-:S04]  /*3480*/  FFMA R15, -R0, R0, R15 ;  /* 0x00000000000f7223 */ /* 0x000fc8000000010f */
[----:B------:R-:W-:-:S07]  /*3490*/  FFMA R0, R15, R2, R0 ;  /* 0x000000020f007223 */ /* 0x000fce0000000000 */
.L_x_105:
[----:B------:R-:W-:Y:S05]  /*34a0*/  BSYNC.RECONVERGENT B1 ;  /* 0x0000000000017941 */ /* 0x000fea0003800200 */
.L_x_103:
        /* <DEDUP_REMOVED lines=8> */
.L_x_107:
[----:B------:R-:W0:Y:S02]  /*3530*/  MUFU.RCP R27, R0 ;  /* 0x00000000001b7308 */ /* 0x000e240000001000 */
[----:B0-----:R-:W-:-:S04]  /*3540*/  FFMA R2, R27, R0, -1 ;  /* 0xbf8000001b027423 */ /* 0x001fc80000000000 */
[----:B------:R-:W-:-:S04]  /*3550*/  FADD.FTZ R2, -R2, -RZ ;  /* 0x800000ff02027221 */ /* 0x000fc80000010100 */
[----:B------:R-:W-:-:S07]  /*3560*/  FFMA R27, R27, R2, R27 ;  /* 0x000000021b1b7223 */ /* 0x000fce000000001b */
.L_x_108:
[----:B------:R-:W-:Y:S05]  /*3570*/  BSYNC.RECONVERGENT B2 ;  /* 0x0000000000027941 */ /* 0x000fea0003800200 */
.L_x_106:
        /* <DEDUP_REMOVED lines=11> */
.L_x_61:
[----:B------:R-:W-:Y:S05]  /*3630*/  BSYNC.RECONVERGENT B0 ;  /* 0x0000000000007941 */ /* 0x000fea0003800200 */
.L_x_59:
[----:B-----5:R-:W1:Y:S01]  /*3640*/  MUFU.RCP R0, R5 ;  /* 0x0000000500007308 */ /* 0x020e620000001000 */
[----:B------:R-:W-:Y:S07]  /*3650*/  BSSY.RECONVERGENT B0, `(.L_x_109) ;  /* 0x000000a000007945 */ /* 0x000fee0003800200 */
[----:B------:R-:W2:Y:S01]  /*3660*/  FCHK P0, R18, R5 ;  /* 0x0000000512007302 */ /* 0x000ea20000000000 */
[----:B-1----:R-:W-:-:S04]  /*3670*/  FFMA R7, R0, -R5, 1 ;  /* 0x3f80000000077423 */ /* 0x002fc80000000805 */
[----:B------:R-:W-:-:S04]  /*3680*/  FFMA R7, R0, R7, R0 ;  /* 0x0000000700077223 */ /* 0x000fc80000000000 */
[----:B------:R-:W-:-:S04]  /*3690*/  FFMA R9, R7, R18, RZ ;  /* 0x0000001207097223 */ /* 0x000fc800000000ff */
[----:B------:R-:W-:-:S04]  /*36a0*/  FFMA R0, R9, -R5, R18 ;  /* 0x8000000509007223 */ /* 0x000fc80000000012 */
[----:B------:R-:W-:Y:S01]  /*36b0*/  FFMA R0, R7, R0, R9 ;  /* 0x0000000007007223 */ /* 0x000fe20000000009 */
[----:B--2---:R-:W-:Y:S06]  /*36c0*/  @!P0 BRA `(.L_x_110) ;  /* 0x0000000000088947 */ /* 0x004fec0003800000 */
[----:B------:R-:W-:-:S07]  /*36d0*/  MOV R2, 0x36f0 ;  /* 0x000036f000027802 */ /* 0x000fce0000000f00 */
[----:B0-----:R-:W-:Y:S05]  /*36e0*/  CALL.REL.NOINC `($__internal_2_$__cuda_sm3x_div_rn_noftz_f32_slowpath) ;  /* 0x0000000400c87944 */ /* 0x001fea0003c00000 */
.L_x_110:
[----:B------:R-:W-:Y:S05]  /*36f0*/  BSYNC.RECONVERGENT B0 ;  /* 0x0000000000007941 */ /* 0x000fea0003800200 */
.L_x_109:
[----:B------:R-:W1:Y:S02]  /*3700*/  LDC.64 R6, c[0x0][0x380] ;  /* 0x0000e000ff067b82 */ /* 0x000e640000000a00 */
[----:B-1----:R-:W-:-:S05]  /*3710*/  IMAD.WIDE R6, R3, 0x1c, R6 ;  /* 0x0000001c03067825 */ /* 0x002fca00078e0206 */
[----:B------:R-:W2:Y:S01]  /*3720*/  LDG.E R3, desc[UR6][R6.64+0xc] ;  /* 0x00000c0606037981 */ /* 0x000ea2000c1e1900 */
[----:B------:R-:W1:Y:S01]  /*3730*/  MUFU.RCP R2, R5 ;  /* 0x0000000500027308 */ /* 0x000e620000001000 */
[----:B------:R-:W-:Y:S07]  /*3740*/  BSSY.RECONVERGENT B0, `(.L_x_111) ;  /* 0x000000d000007945 */ /* 0x000fee0003800200 */
[----:B------:R-:W3:Y:S01]  /*3750*/  FCHK P0, R12, R5 ;  /* 0x000000050c007302 */ /* 0x000ee20000000000 */
[----:B--2---:R-:W-:Y:S01]  /*3760*/  FADD R9, R3, R0 ;  /* 0x0000000003097221 */ /* 0x004fe20000000000 */
[----:B-1----:R-:W-:-:S04]  /*3770*/  FFMA R3, R2, -R5, 1 ;  /* 0x3f80000002037423 */ /* 0x002fc80000000805 */
[----:B------:R1:W-:Y:S01]  /*3780*/  STG.E desc[UR6][R6.64+0xc], R9 ;  /* 0x00000c0906007986 */ /* 0x0003e2000c101906 */
[----:B------:R-:W-:-:S04]  /*3790*/  FFMA R3, R2, R3, R2 ;  /* 0x0000000302037223 */ /* 0x000fc80000000002 */
[----:B------:R-:W-:-:S04]  /*37a0*/  FFMA R11, R3, R12, RZ ;  /* 0x0000000c030b7223 */ /* 0x000fc800000000ff */
[----:B------:R-:W-:-:S04]  /*37b0*/  FFMA R0, R11, -R5, R12 ;  /* 0x800000050b007223 */ /* 0x000fc8000000000c */
[----:B------:R-:W-:Y:S01]  /*37c0*/  FFMA R0, R3, R0, R11 ;  /* 0x0000000003007223 */ /* 0x000fe2000000000b */
[----:B-1-3--:R-:W-:Y:S06]  /*37d0*/  @!P0 BRA `(.L_x_112) ;  /* 0x00000000000c8947 */ /* 0x00afec0003800000 */
[----:B------:R-:W-:Y:S02]  /*37e0*/  MOV R18, R12 ;  /* 0x0000000c00127202 */ /* 0x000fe40000000f00 */
[----:B------:R-:W-:-:S07]  /*37f0*/  MOV R2, 0x3810 ;  /* 0x0000381000027802 */ /* 0x000fce0000000f00 */
[----:B0-----:R-:W-:Y:S05]  /*3800*/  CALL.REL.NOINC `($__internal_2_$__cuda_sm3x_div_rn_noftz_f32_slowpath) ;  /* 0x0000000400807944 */ /* 0x001fea0003c00000 */
.L_x_112:
[----:B------:R-:W-:Y:S05]  /*3810*/  BSYNC.RECONVERGENT B0 ;  /* 0x0000000000007941 */ /* 0x000fea0003800200 */
.L_x_111:
[----:B------:R-:W2:Y:S01]  /*3820*/  LDG.E R3, desc[UR6][R6.64+0x10] ;  /* 0x0000100606037981 */ /* 0x000ea2000c1e1900 */
[----:B------:R-:W1:Y:S01]  /*3830*/  MUFU.RCP R2, R5 ;  /* 0x0000000500027308 */ /* 0x000e620000001000 */
[----:B------:R-:W-:Y:S07]  /*3840*/  BSSY.RECONVERGENT B0, `(.L_x_113) ;  /* 0x000000d000007945 */ /* 0x000fee0003800200 */
[----:B------:R-:W3:Y:S01]  /*3850*/  FCHK P0, R13, R5 ;  /* 0x000000050d007302 */ /* 0x000ee20000000000 */
[----:B-1----:R-:W-:Y:S01]  /*3860*/  FFMA R9, R2, -R5, 1 ;  /* 0x3f80000002097423 */ /* 0x002fe20000000805 */
[----:B--2---:R-:W-:-:S03]  /*3870*/  FADD R3, R3, R0 ;  /* 0x0000000003037221 */ /* 0x004fc60000000000 */
[----:B------:R-:W-:Y:S02]  /*3880*/  FFMA R0, R2, R9, R2 ;  /* 0x0000000902007223 */ /* 0x000fe40000000002 */
[----:B------:R1:W-:Y:S02]  /*3890*/  STG.E desc[UR6][R6.64+0x10], R3 ;  /* 0x0000100306007986 */ /* 0x0003e4000c101906 */
[----:B------:R-:W-:-:S04]  /*38a0*/  FFMA R2, R0, R13, RZ ;  /* 0x0000000d00027223 */ /* 0x000fc800000000ff */
[----:B------:R-:W-:-:S04]  /*38b0*/  FFMA R9, R2, -R5, R13 ;  /* 0x8000000502097223 */ /* 0x000fc8000000000d */
[----:B------:R-:W-:Y:S01]  /*38c0*/  FFMA R0, R0, R9, R2 ;  /* 0x0000000900007223 */ /* 0x000fe20000000002 */
[----:B---3--:R-:W-:Y:S06]  /*38d0*/  @!P0 BRA `(.L_x_114) ;  /* 0x00000000000c8947 */ /* 0x008fec0003800000 */
[----:B------:R-:W-:Y:S02]  /*38e0*/  MOV R18, R13 ;  /* 0x0000000d00127202 */ /* 0x000fe40000000f00 */
[----:B------:R-:W-:-:S07]  /*38f0*/  MOV R2, 0x3910 ;  /* 0x0000391000027802 */ /* 0x000fce0000000f00 */
[----:B01----:R-:W-:Y:S05]  /*3900*/  CALL.REL.NOINC `($__internal_2_$__cuda_sm3x_div_rn_noftz_f32_slowpath) ;  /* 0x0000000400407944 */ /* 0x003fea0003c00000 */
.L_x_114:
[----:B------:R-:W-:Y:S05]  /*3910*/  BSYNC.RECONVERGENT B0 ;  /* 0x0000000000007941 */ /* 0x000fea0003800200 */
.L_x_113:
[----:B-1----:R-:W2:Y:S02]  /*3920*/  LDG.E R3, desc[UR6][R6.64+0x14] ;  /* 0x0000140606037981 */ /* 0x002ea4000c1e1900 */
[----:B--2---:R-:W-:-:S05]  /*3930*/  FADD R3, R3, R0 ;  /* 0x0000000003037221 */ /* 0x004fca0000000000 */
[----:B------:R-:W-:Y:S01]  /*3940*/  STG.E desc[UR6][R6.64+0x14], R3 ;  /* 0x0000140306007986 */ /* 0x000fe2000c101906 */
[----:B------:R-:W-:Y:S05]  /*3950*/  EXIT ;  /* 0x000000000000794d */ /* 0x000fea0003800000 */
        .weak           $__internal_0_$__cuda_sm20_rcp_rn_f32_slowpath
        .type           $__internal_0_$__cuda_sm20_rcp_rn_f32_slowpath,@function
        .size           $__internal_0_$__cuda_sm20_rcp_rn_f32_slowpath,($__internal_1_$__cuda_sm20_sqrt_rn_f32_slowpath - $__internal_0_$__cuda_sm20_rcp_rn_f32_slowpath)
$__internal_0_$__cuda_sm20_rcp_rn_f32_slowpath:
[----:B------:R-:W-:Y:S01]  /*3960*/  SHF.L.U32 R26, R0, 0x1, RZ ;  /* 0x00000001001a7819 */ /* 0x000fe200000006ff */
[----:B------:R-:W-:Y:S03]  /*3970*/  BSSY.RECONVERGENT B1, `(.L_x_115) ;  /* 0x0000030000017945 */ /* 0x000fe60003800200 */
[----:B------:R-:W-:-:S04]  /*3980*/  SHF.R.U32.HI R26, RZ, 0x18, R26 ;  /* 0x00000018ff1a7819 */ /* 0x000fc8000001161a */
[----:B------:R-:W-:-:S13]  /*3990*/  ISETP.NE.U32.AND P0, PT, R26, RZ, PT ;  /* 0x000000ff1a00720c */ /* 0x000fda0003f05070 */
[----:B------:R-:W-:Y:S05]  /*39a0*/  @P0 BRA `(.L_x_116) ;  /* 0x0000000000280947 */ /* 0x000fea0003800000 */
[----:B------:R-:W-:-:S04]  /*39b0*/  SHF.L.U32 R25, R0, 0x1, RZ ;  /* 0x0000000100197819 */ /* 0x000fc800000006ff */
[----:B------:R-:W-:-:S13]  /*39c0*/  ISETP.NE.AND P0, PT, R25, RZ, PT ;  /* 0x000000ff1900720c */ /* 0x000fda0003f05270 */
[----:B------:R-:W-:Y:S01]  /*39d0*/  @P0 FFMA R26, R0, 1.84467440737095516160e+19, RZ ;  /* 0x5f800000001a0823 */ /* 0x000fe200000000ff */
[----:B------:R-:W-:Y:S08]  /*39e0*/  @!P0 MUFU.RCP R27, R0 ;  /* 0x00000000001b8308 */ /* 0x000ff00000001000 */
[----:B------:R-:W0:Y:S02]  /*39f0*/  @P0 MUFU.RCP R25, R26 ;  /* 0x0000001a00190308 */ /* 0x000e240000001000 */
[----:B0-----:R-:W-:-:S04]  /*3a00*/  @P0 FFMA R28, R26, R25, -1 ;  /* 0xbf8000001a1c0423 */ /* 0x001fc80000000019 */
[----:B------:R-:W-:-:S04]  /*3a10*/  @P0 FADD.FTZ R28, -R28, -RZ ;  /* 0x800000ff1c1c0221 */ /* 0x000fc80000010100 */
[----:B------:R-:W-:-:S04]  /*3a20*/  @P0 FFMA R28, R25, R28, R25 ;  /* 0x0000001c191c0223 */ /* 0x000fc80000000019 */
[----:B------:R-:W-:Y:S01]  /*3a30*/  @P0 FFMA R27, R28, 1.84467440737095516160e+19, RZ ;  /* 0x5f8000001c1b0823 */ /* 0x000fe200000000ff */
[----:B------:R-:W-:Y:S06]  /*3a40*/  BRA `(.L_x_117) ;  /* 0x0000000000887947 */ /* 0x000fec0003800000 */
.L_x_116:
[----:B------:R-:W-:-:S04]  /*3a50*/  IADD3 R28, PT, PT, R26, -0xfd, RZ ;  /* 0xffffff031a1c7810 */ /* 0x000fc80007ffe0ff */
[----:B------:R-:W-:-:S13]  /*3a60*/  ISETP.GT.U32.AND P0, PT, R28, 0x1, PT ;  /* 0x000000011c00780c */ /* 0x000fda0003f04070 */
[----:B------:R-:W-:Y:S05]  /*3a70*/  @P0 BRA `(.L_x_118) ;  /* 0x0000000000780947 */ /* 0x000fea0003800000 */
[----:B------:R-:W-:Y:S02]  /*3a80*/  LOP3.LUT R25, R0, 0x7fffff, RZ, 0xc0, !PT ;  /* 0x007fffff00197812 */ /* 0x000fe400078ec0ff */
[----:B------:R-:W-:Y:S02]  /*3a90*/  IADD3 R26, PT, PT, R26, -0xfc, RZ ;  /* 0xffffff041a1a7810 */ /* 0x000fe40007ffe0ff */
[----:B------:R-:W-:-:S04]  /*3aa0*/  LOP3.LUT R25, R25, 0x3f800000, RZ, 0xfc, !PT ;  /* 0x3f80000019197812 */ /* 0x000fc800078efcff */
[----:B------:R-:W0:Y:S02]  /*3ab0*/  MUFU.RCP R29, R25 ;  /* 0x00000019001d7308 */ /* 0x000e240000001000 */
[----:B0-----:R-:W-:-:S04]  /*3ac0*/  FFMA R27, R25, R29, -1 ;  /* 0xbf800000191b7423 */ /* 0x001fc8000000001d */
[----:B------:R-:W-:-:S04]  /*3ad0*/  FADD.FTZ R27, -R27, -RZ ;  /* 0x800000ff1b1b7221 */ /* 0x000fc80000010100 */
[CCC-:B------:R-:W-:Y:S01]  /*3ae0*/  FFMA.RM R25, R29.reuse, R27.reuse, R29.reuse ;  /* 0x0000001b1d197223 */ /* 0x1c0fe2000000401d */
[----:B------:R-:W-:-:S05]  /*3af0*/  FFMA.RP R27, R29, R27, R29 ;  /* 0x0000001b1d1b7223 */ /* 0x000fca000000801d */
[C---:B------:R-:W-:Y:S01]  /*3b00*/  FSETP.NEU.FTZ.AND P0, PT, R25.reuse, R27, PT ;  /* 0x0000001b1900720b */ /* 0x040fe20003f1d000 */
[----:B------:R-:W-:Y:S01]  /*3b10*/  HFMA2 R27, -RZ, RZ, 0, 1.78813934326171875e-07 ;  /* 0x00000003ff1b7431 */ /* 0x000fe200000001ff */
[----:B------:R-:W-:Y:S02]  /*3b20*/  LOP3.LUT R25, R25, 0x7fffff, RZ, 0xc0, !PT ;  /* 0x007fffff19197812 */ /* 0x000fe400078ec0ff */
[----:B------:R-:W-:Y:S02]  /*3b30*/  SEL R29, RZ, 0xffffffff, !P0 ;  /* 0xffffffffff1d7807 */ /* 0x000fe40004000000 */
[----:B------:R-:W-:Y:S02]  /*3b40*/  LOP3.LUT R25, R25, 0x800000, RZ, 0xfc, !PT ;  /* 0x0080000019197812 */ /* 0x000fe400078efcff */
[----:B------:R-:W-:Y:S02]  /*3b50*/  IADD3 R29, PT, PT, -R29, RZ, RZ ;  /* 0x000000ff1d1d7210 */ /* 0x000fe40007ffe1ff */
[----:B------:R-:W-:-:S02]  /*3b60*/  SHF.L.U32 R27, R27, R28, RZ ;  /* 0x0000001c1b1b7219 */ /* 0x000fc400000006ff */
[--C-:B------:R-:W-:Y:S02]  /*3b70*/  LOP3.LUT P1, RZ, R29, R28, R25.reuse, 0xf8, !PT ;  /* 0x0000001c1dff7212 */ /* 0x100fe4000782f819 */
[----:B------:R-:W-:Y:S02]  /*3b80*/  LOP3.LUT R27, R27, R25, RZ, 0xc0, !PT ;  /* 0x000000191b1b7212 */ /* 0x000fe400078ec0ff */
[----:B------:R-:W-:Y:S02]  /*3b90*/  SHF.R.U32.HI R25, RZ, R26, R25 ;  /* 0x0000001aff197219 */ /* 0x000fe40000011619 */
[----:B------:R-:W-:-:S04]  /*3ba0*/  SHF.R.U32.HI R27, RZ, R28, R27 ;  /* 0x0000001cff1b7219 */ /* 0x000fc8000001161b */
[C---:B------:R-:W-:Y:S02]  /*3bb0*/  LOP3.LUT P0, RZ, R27.reuse, 0x1, RZ, 0xc0, !PT ;  /* 0x000000011bff7812 */ /* 0x040fe4000780c0ff */
[----:B------:R-:W-:-:S04]  /*3bc0*/  LOP3.LUT P2, RZ, R27, 0x2, RZ, 0xc0, !PT ;  /* 0x000000021bff7812 */ /* 0x000fc8000784c0ff */
[----:B------:R-:W-:Y:S02]  /*3bd0*/  PLOP3.LUT P0, PT, P0, P1, P2, 0xe0, 0x0 ;  /* 0x000000000000781c */ /* 0x000fe40000703c20 */
[----:B------:R-:W-:Y:S02]  /*3be0*/  LOP3.LUT P1, RZ, R0, 0x7fffff, RZ, 0xc0, !PT ;  /* 0x007fffff00ff7812 */ /* 0x000fe4000782c0ff */
[----:B------:R-:W-:-:S04]  /*3bf0*/  SEL R27, RZ, 0x1, !P0 ;  /* 0x00000001ff1b7807 */ /* 0x000fc80004000000 */
[----:B------:R-:W-:-:S04]  /*3c00*/  IADD3 R27, PT, PT, -R27, RZ, RZ ;  /* 0x000000ff1b1b7210 */ /* 0x000fc80007ffe1ff */
[----:B------:R-:W-:-:S13]  /*3c10*/  ISETP.GE.AND P0, PT, R27, RZ, PT ;  /* 0x000000ff1b00720c */ /* 0x000fda0003f06270 */
[----:B------:R-:W-:-:S04]  /*3c20*/  @!P0 IADD3 R25, PT, PT, R25, 0x1, RZ ;  /* 0x0000000119198810 */ /* 0x000fc80007ffe0ff */
[----:B------:R-:W-:-:S04]  /*3c30*/  @!P1 SHF.L.U32 R25, R25, 0x1, RZ ;  /* 0x0000000119199819 */ /* 0x000fc800000006ff */
[----:B------:R-:W-:Y:S01]  /*3c40*/  LOP3.LUT R27, R25, 0x80000000, R0, 0xf8, !PT ;  /* 0x80000000191b7812 */ /* 0x000fe200078ef800 */
[----:B------:R-:W-:Y:S06]  /*3c50*/  BRA `(.L_x_117) ;  /* 0x0000000000047947 */ /* 0x000fec0003800000 */
.L_x_118:
[----:B------:R0:W1:Y:S02]  /*3c60*/  MUFU.RCP R27, R0 ;  /* 0x00000000001b7308 */ /* 0x0000640000001000 */
.L_x_117:
[----:B------:R-:W-:Y:S05]  /*3c70*/  BSYNC.RECONVERGENT B1 ;  /* 0x0000000000017941 */ /* 0x000fea0003800200 */
.L_x_115:
[----:B------:R-:W-:Y:S01]  /*3c80*/  HFMA2 R29, -RZ, RZ, 0, 0 ;  /* 0x00000000ff1d7431 */ /* 0x000fe200000001ff */
[----:B------:R-:W-:-:S04]  /*3c90*/  MOV R28, R2 ;  /* 0x00000002001c7202 */ /* 0x000fc80000000f00 */
[----:B01----:R-:W-:Y:S05]  /*3ca0*/  RET.REL.NODEC R28 `(_Z16updateVelocitiesP4Bodyi) ;  /* 0xffffffc01cd47950 */ /* 0x003fea0003c3ffff */
        .weak           $__internal_1_$__cuda_sm20_sqrt_rn_f32_slowpath
        .type           $__internal_1_$__cuda_sm20_sqrt_rn_f32_slowpath,@function
        .size           $__internal_1_$__cuda_sm20_sqrt_rn_f32_slowpath,($__internal_2_$__cuda_sm3x_div_rn_noftz_f32_slowpath - $__internal_1_$__cuda_sm20_sqrt_rn_f32_slowpath)
$__internal_1_$__cuda_sm20_sqrt_rn_f32_slowpath:
[----:B------:R-:W-:-:S13]  /*3cb0*/  LOP3.LUT P0, RZ, R2, 0x7fffffff, RZ, 0xc0, !PT ;  /* 0x7fffffff02ff7812 */ /* 0x000fda000780c0ff */
[----:B------:R-:W-:Y:S01]  /*3cc0*/  @!P0 MOV R29, R2 ;  /* 0x00000002001d8202 */ /* 0x000fe20000000f00 */
[----:B------:R-:W-:Y:S06]  /*3cd0*/  @!P0 BRA `(.L_x_119) ;  /* 0x0000000000408947 */ /* 0x000fec0003800000 */
[----:B------:R-:W-:-:S13]  /*3ce0*/  FSETP.GEU.FTZ.AND P0, PT, R2, RZ, PT ;  /* 0x000000ff0200720b */ /* 0x000fda0003f1e000 */
[----:B------:R-:W-:Y:S01]  /*3cf0*/  @!P0 MOV R29, 0x7fffffff ;  /* 0x7fffffff001d8802 */ /* 0x000fe20000000f00 */
[----:B------:R-:W-:Y:S06]  /*3d00*/  @!P0 BRA `(.L_x_119) ;  /* 0x0000000000348947 */ /* 0x000fec0003800000 */
[----:B------:R-:W-:-:S13]  /*3d10*/  FSETP.GTU.FTZ.AND P0, PT, |R2|, +INF , PT ;  /* 0x7f8000000200780b */ /* 0x000fda0003f1c200 */
[----:B------:R-:W-:Y:S01]  /*3d20*/  @P0 FADD.FTZ R29, R2, 1 ;  /* 0x3f800000021d0421 */ /* 0x000fe20000010000 */
[----:B------:R-:W-:Y:S06]  /*3d30*/  @P0 BRA `(.L_x_119) ;  /* 0x0000000000280947 */ /* 0x000fec0003800000 */
[----:B------:R-:W-:-:S13]  /*3d40*/  FSETP.NEU.FTZ.AND P0, PT, |R2|, +INF , PT ;  /* 0x7f8000000200780b */ /* 0x000fda0003f1d200 */
[----:B------:R-:W-:Y:S01]  /*3d50*/  @P0 FFMA R28, R2, 1.84467440737095516160e+19, RZ ;  /* 0x5f800000021c0823 */ /* 0x000fe200000000ff */
[----:B------:R-:W-:-:S03]  /*3d60*/  @!P0 MOV R29, R2 ;  /* 0x00000002001d8202 */ /* 0x000fc60000000f00 */
[----:B------:R-:W0:Y:S02]  /*3d70*/  @P0 MUFU.RSQ R25, R28 ;  /* 0x0000001c00190308 */ /* 0x000e240000001400 */
[----:B0-----:R-:W-:Y:S01]  /*3d80*/  @P0 FMUL.FTZ R27, R28, R25 ;  /* 0x000000191c1b0220 */ /* 0x001fe20000410000 */
[----:B------:R-:W-:-:S03]  /*3d90*/  @P0 FMUL.FTZ R25, R25, 0.5 ;  /* 0x3f00000019190820 */ /* 0x000fc60000410000 */
[----:B------:R-:W-:-:S04]  /*3da0*/  @P0 FADD.FTZ R26, -R27, -RZ ;  /* 0x800000ff1b1a0221 */ /* 0x000fc80000010100 */
[----:B------:R-:W-:-:S04]  /*3db0*/  @P0 FFMA R26, R27, R26, R28 ;  /* 0x0000001a1b1a0223 */ /* 0x000fc8000000001c */
[----:B------:R-:W-:-:S04]  /*3dc0*/  @P0 FFMA R25, R26, R25, R27 ;  /* 0x000000191a190223 */ /* 0x000fc8000000001b */
[----:B------:R-:W-:-:S07]  /*3dd0*/  @P0 FMUL.FTZ R29, R25, 2.3283064365386962891e-10 ;  /* 0x2f800000191d0820 */ /* 0x000fce0000410000 */
.L_x_119:
[----:B------:R-:W-:Y:S01]  /*3de0*/  HFMA2 R27, -RZ, RZ, 0, 0 ;  /* 0x00000000ff1b7431 */ /* 0x000fe200000001ff */
[----:B------:R-:W-:-:S04]  /*3df0*/  MOV R26, R0 ;  /* 0x00000000001a7202 */ /* 0x000fc80000000f00 */
[----:B------:R-:W-:Y:S05]  /*3e00*/  RET.REL.NODEC R26 `(_Z16updateVelocitiesP4Bodyi) ;  /* 0xffffffc01a7c7950 */ /* 0x000fea0003c3ffff */
        .weak           $__internal_2_$__cuda_sm3x_div_rn_noftz_f32_slowpath
        .type           $__internal_2_$__cuda_sm3x_div_rn_noftz_f32_slowpath,@function
        .size           $__internal_2_$__cuda_sm3x_div_rn_noftz_f32_slowpath,(.L_x_134 - $__internal_2_$__cuda_sm3x_div_rn_noftz_f32_slowpath)
$__internal_2_$__cuda_sm3x_div_rn_noftz_f32_slowpath:
[----:B------:R-:W-:Y:S01]  /*3e10*/  SHF.R.U32.HI R8, RZ, 0x17, R5 ;  /* 0x00000017ff087819 */ /* 0x000fe20000011605 */
[----:B------:R-:W-:Y:S01]  /*3e20*/  BSSY.RECONVERGENT B1, `(.L_x_120) ;  /* 0x0000063000017945 */ /* 0x000fe20003800200 */
[----:B------:R-:W-:Y:S02]  /*3e30*/  SHF.R.U32.HI R0, RZ, 0x17, R18 ;  /* 0x00000017ff007819 */ /* 0x000fe40000011612 */
[----:B------:R-:W-:Y:S02]  /*3e40*/  LOP3.LUT R8, R8, 0xff, RZ, 0xc0, !PT ;  /* 0x000000ff08087812 */ /* 0x000fe400078ec0ff */
[----:B------:R-:W-:Y:S02]  /*3e50*/  LOP3.LUT R14, R0, 0xff, RZ, 0xc0, !PT ;  /* 0x000000ff000e7812 */ /* 0x000fe400078ec0ff */
[----:B------:R-:W-:Y:S02]  /*3e60*/  IADD3 R10, PT, PT, R8, -0x1, RZ ;  /* 0xffffffff080a7810 */ /* 0x000fe40007ffe0ff */
[----:B------:R-:W-:-:S02]  /*3e70*/  IADD3 R0, PT, PT, R14, -0x1, RZ ;  /* 0xffffffff0e007810 */ /* 0x000fc40007ffe0ff */
[----:B------:R-:W-:Y:S02]  /*3e80*/  ISETP.GT.U32.AND P0, PT, R10, 0xfd, PT ;  /* 0x000000fd0a00780c */ /* 0x000fe40003f04070 */
[----:B------:R-:W-:Y:S02]  /*3e90*/  MOV R9, R5 ;  /* 0x0000000500097202 */ /* 0x000fe40000000f00 */
[----:B------:R-:W-:-:S13]  /*3ea0*/  ISETP.GT.U32.OR P0, PT, R0, 0xfd, P0 ;  /* 0x000000fd0000780c */ /* 0x000fda0000704470 */
[----:B------:R-:W-:Y:S01]  /*3eb0*/  @!P0 MOV R4, RZ ;  /* 0x000000ff00048202 */ /* 0x000fe20000000f00 */
[----:B------:R-:W-:Y:S06]  /*3ec0*/  @!P0 BRA `(.L_x_121) ;  /* 0x00000000005c8947 */ /* 0x000fec0003800000 */
[----:B------:R-:W-:Y:S02]  /*3ed0*/  FSETP.GTU.FTZ.AND P0, PT, |R18|, +INF , PT ;  /* 0x7f8000001200780b */ /* 0x000fe40003f1c200 */
[----:B------:R-:W-:-:S04]  /*3ee0*/  FSETP.GTU.FTZ.AND P1, PT, |R5|, +INF , PT ;  /* 0x7f8000000500780b */ /* 0x000fc80003f3c200 */
[----:B------:R-:W-:-:S13]  /*3ef0*/  PLOP3.LUT P0, PT, P0, P1, PT, 0xf8, 0x8f ;  /* 0x00000000008f781c */ /* 0x000fda0000703f70 */
[----:B------:R-:W-:Y:S05]  /*3f00*/  @P0 BRA `(.L_x_122) ;  /* 0x00000004004c0947 */ /* 0x000fea0003800000 */
[----:B------:R-:W-:-:S13]  /*3f10*/  LOP3.LUT P0, RZ, R9, 0x7fffffff, R18, 0xc8, !PT ;  /* 0x7fffffff09ff7812 */ /* 0x000fda000780c812 */
[----:B------:R-:W-:Y:S05]  /*3f20*/  @!P0 BRA `(.L_x_123) ;  /* 0x00000004003c8947 */ /* 0x000fea0003800000 */
[C---:B------:R-:W-:Y:S02]  /*3f30*/  FSETP.NEU.FTZ.AND P2, PT, |R18|.reuse, +INF , PT ;  /* 0x7f8000001200780b */ /* 0x040fe40003f5d200 */
[----:B------:R-:W-:Y:S02]  /*3f40*/  FSETP.NEU.FTZ.AND P1, PT, |R5|, +INF , PT ;  /* 0x7f8000000500780b */ /* 0x000fe40003f3d200 */
[----:B------:R-:W-:-:S11]  /*3f50*/  FSETP.NEU.FTZ.AND P0, PT, |R18|, +INF , PT ;  /* 0x7f8000001200780b */ /* 0x000fd60003f1d200 */
[----:B------:R-:W-:Y:S05]  /*3f60*/  @!P1 BRA !P2, `(.L_x_123) ;  /* 0x00000004002c9947 */ /* 0x000fea0005000000 */
[----:B------:R-:W-:-:S04]  /*3f70*/  LOP3.LUT P2, RZ, R18, 0x7fffffff, RZ, 0xc0, !PT ;  /* 0x7fffffff12ff7812 */ /* 0x000fc8000784c0ff */
[----:B------:R-:W-:-:S13]  /*3f80*/  PLOP3.LUT P1, PT, P1, P2, PT, 0x2f, 0xf2 ;  /* 0x0000000000f2781c */ /* 0x000fda0000f24577 */
[----:B------:R-:W-:Y:S05]  /*3f90*/  @P1 BRA `(.L_x_124) ;  /* 0x0000000400181947 */ /* 0x000fea0003800000 */
[----:B------:R-:W-:-:S04]  /*3fa0*/  LOP3.LUT P1, RZ, R9, 0x7fffffff, RZ, 0xc0, !PT ;  /* 0x7fffffff09ff7812 */ /* 0x000fc8000782c0ff */
[----:B------:R-:W-:-:S13]  /*3fb0*/  PLOP3.LUT P0, PT, P0, P1, PT, 0x2f, 0xf2 ;  /* 0x0000000000f2781c */ /* 0x000fda0000702577 */
[----:B------:R-:W-:Y:S05]  /*3fc0*/  @P0 BRA `(.L_x_125) ;  /* 0x0000000400000947 */ /* 0x000fea0003800000 */
[----:B------:R-:W-:Y:S02]  /*3fd0*/  ISETP.GE.AND P0, PT, R0, RZ, PT ;  /* 0x000000ff0000720c */ /* 0x000fe40003f06270 */
[----:B------:R-:W-:-:S11]  /*3fe0*/  ISETP.GE.AND P1, PT, R10, RZ, PT ;  /* 0x000000ff0a00720c */ /* 0x000fd60003f26270 */
[----:B------:R-:W-:Y:S01]  /*3ff0*/  @P0 MOV R4, RZ ;  /* 0x000000ff00040202 */ /* 0x000fe20000000f00 */
[----:B------:R-:W-:Y:S01]  /*4000*/  @!P0 FFMA R18, R18, 1.84467440737095516160e+19, RZ ;  /* 0x5f80000012128823 */ /* 0x000fe200000000ff */
[----:B------:R-:W-:Y:S01]  /*4010*/  @!P0 MOV R4, 0xffffffc0 ;  /* 0xffffffc000048802 */ /* 0x000fe20000000f00 */
[----:B------:R-:W-:-:S03]  /*4020*/  @!P1 FFMA R9, R5, 1.84467440737095516160e+19, RZ ;  /* 0x5f80000005099823 */ /* 0x000fc600000000ff */
[----:B------:R-:W-:-:S07]  /*4030*/  @!P1 IADD3 R4, PT, PT, R4, 0x40, RZ ;  /* 0x0000004004049810 */ /* 0x000fce0007ffe0ff */
.L_x_121:
[----:B------:R-:W-:Y:S01]  /*4040*/  LEA R0, R8, 0xc0800000, 0x17 ;  /* 0xc080000008007811 */ /* 0x000fe200078eb8ff */
[----:B------:R-:W-:Y:S03]  /*4050*/  BSSY.RECONVERGENT B2, `(.L_x_126) ;  /* 0x0000036000027945 */ /* 0x000fe60003800200 */
[----:B------:R-:W-:Y:S02]  /*4060*/  IADD3 R10, PT, PT, -R0, R9, RZ ;  /* 0x00000009000a7210 */ /* 0x000fe40007ffe1ff */
[----:B------:R-:W-:Y:S02]  /*4070*/  IADD3 R9, PT, PT, R14, -0x7f, RZ ;  /* 0xffffff810e097810 */ /* 0x000fe40007ffe0ff */
[----:B------:R-:W0:Y:S01]  /*4080*/  MUFU.RCP R11, R10 ;  /* 0x0000000a000b7308 */ /* 0x000e220000001000 */
[----:B------:R-:W-:Y:S02]  /*4090*/  FADD.FTZ R15, -R10, -RZ ;  /* 0x800000ff0a0f7221 */ /* 0x000fe40000010100 */
[C---:B------:R-:W-:Y:S01]  /*40a0*/  IMAD R0, R9.reuse, -0x800000, R18 ;  /* 0xff80000009007824 */ /* 0x040fe200078e0212 */
[----:B------:R-:W-:-:S04]  /*40b0*/  IADD3 R9, PT, PT, R9, 0x7f, -R8 ;  /* 0x0000007f09097810 */ /* 0x000fc80007ffe808 */
[----:B------:R-:W-:Y:S01]  /*40c0*/  IADD3 R9, PT, PT, R9, R4, RZ ;  /* 0x0000000409097210 */ /* 0x000fe20007ffe0ff */
[----:B0-----:R-:W-:-:S04]  /*40d0*/  FFMA R14, R11, R15, 1 ;  /* 0x3f8000000b0e7423 */ /* 0x001fc8000000000f */
[----:B------:R-:W-:-:S04]  /*40e0*/  FFMA R16, R11, R14, R11 ;  /* 0x0000000e0b107223 */ /* 0x000fc8000000000b */
[----:B------:R-:W-:-:S04]  /*40f0*/  FFMA R11, R0, R16, RZ ;  /* 0x00000010000b7223 */ /* 0x000fc800000000ff */
[----:B------:R-:W-:-:S04]  /*4100*/  FFMA R14, R15, R11, R0 ;  /* 0x0000000b0f0e7223 */ /* 0x000fc80000000000 */
[----:B------:R-:W-:-:S04]  /*4110*/  FFMA R11, R16, R14, R11 ;  /* 0x0000000e100b7223 */ /* 0x000fc8000000000b */
[----:B------:R-:W-:-:S04]  /*4120*/  FFMA R14, R15, R11, R0 ;  /* 0x0000000b0f0e7223 */ /* 0x000fc80000000000 */
[----:B------:R-:W-:-:S05]  /*4130*/  FFMA R0, R16, R14, R11 ;  /* 0x0000000e10007223 */ /* 0x000fca000000000b */
[----:B------:R-:W-:-:S04]  /*4140*/  SHF.R.U32.HI R8, RZ, 0x17, R0 ;  /* 0x00000017ff087819 */ /* 0x000fc80000011600 */
[----:B------:R-:W-:-:S04]  /*4150*/  LOP3.LUT R8, R8, 0xff, RZ, 0xc0, !PT ;  /* 0x000000ff08087812 */ /* 0x000fc800078ec0ff */
[----:B------:R-:W-:-:S04]  /*4160*/  IADD3 R10, PT, PT, R8, R9, RZ ;  /* 0x00000009080a7210 */ /* 0x000fc80007ffe0ff */
[----:B------:R-:W-:-:S04]  /*4170*/  IADD3 R4, PT, PT, R10, -0x1, RZ ;  /* 0xffffffff0a047810 */ /* 0x000fc80007ffe0ff */
[----:B------:R-:W-:-:S13]  /*4180*/  ISETP.GE.U32.AND P0, PT, R4, 0xfe, PT ;  /* 0x000000fe0400780c */ /* 0x000fda0003f06070 */
[----:B------:R-:W-:Y:S05]  /*4190*/  @!P0 BRA `(.L_x_127) ;  /* 0x0000000000808947 */ /* 0x000fea0003800000 */
[----:B------:R-:W-:-:S13]  /*41a0*/  ISETP.GT.AND P0, PT, R10, 0xfe, PT ;  /* 0x000000fe0a00780c */ /* 0x000fda0003f04270 */
[----:B------:R-:W-:Y:S05]  /*41b0*/  @P0 BRA `(.L_x_128) ;  /* 0x00000000006c0947 */ /* 0x000fea0003800000 */
[----:B------:R-:W-:-:S13]  /*41c0*/  ISETP.GE.AND P0, PT, R10, 0x1, PT ;  /* 0x000000010a00780c */ /* 0x000fda0003f06270 */
[----:B------:R-:W-:Y:S05]  /*41d0*/  @P0 BRA `(.L_x_129) ;  /* 0x0000000000740947 */ /* 0x000fea0003800000 */
[----:B------:R-:W-:Y:S02]  /*41e0*/  ISETP.GE.AND P0, PT, R10, -0x18, PT ;  /* 0xffffffe80a00780c */ /* 0x000fe40003f06270 */
[----:B------:R-:W-:-:S11]  /*41f0*/  LOP3.LUT R0, R0, 0x80000000, RZ, 0xc0, !PT ;  /* 0x8000000000007812 */ /* 0x000fd600078ec0ff */
[----:B------:R-:W-:Y:S05]  /*4200*/  @!P0 BRA `(.L_x_129) ;  /* 0x0000000000688947 */ /* 0x000fea0003800000 */
[CCC-:B------:R-:W-:Y:S01]  /*4210*/  FFMA.RZ R4, R16.reuse, R14.reuse, R11.reuse ;  /* 0x0000000e10047223 */ /* 0x1c0fe2000000c00b */
[-CC-:B------:R-:W-:Y:S01]  /*4220*/  FFMA.RM R9, R16, R14.reuse, R11.reuse ;  /* 0x0000000e10097223 */ /* 0x180fe2000000400b */
[C---:B------:R-:W-:Y:S02]  /*4230*/  ISETP.NE.AND P2, PT, R10.reuse, RZ, PT ;  /* 0x000000ff0a00720c */ /* 0x040fe40003f45270 */
[----:B------:R-:W-:Y:S02]  /*4240*/  ISETP.NE.AND P1, PT, R10, RZ, PT ;  /* 0x000000ff0a00720c */ /* 0x000fe40003f25270 */
[----:B------:R-:W-:Y:S01]  /*4250*/  LOP3.LUT R8, R4, 0x7fffff, RZ, 0xc0, !PT ;  /* 0x007fffff04087812 */ /* 0x000fe200078ec0ff */
[----:B------:R-:W-:Y:S01]  /*4260*/  FFMA.RP R4, R16, R14, R11 ;  /* 0x0000000e10047223 */ /* 0x000fe2000000800b */
[----:B------:R-:W-:Y:S02]  /*4270*/  IADD3 R11, PT, PT, R10, 0x20, RZ ;  /* 0x000000200a0b7810 */ /* 0x000fe40007ffe0ff */
[----:B------:R-:W-:-:S02]  /*4280*/  LOP3.LUT R8, R8, 0x800000, RZ, 0xfc, !PT ;  /* 0x0080000008087812 */ /* 0x000fc400078efcff */
[----:B------:R-:W-:Y:S02]  /*4290*/  IADD3 R10, PT, PT, -R10, RZ, RZ ;  /* 0x000000ff0a0a7210 */ /* 0x000fe40007ffe1ff */
[----:B------:R-:W-:Y:S02]  /*42a0*/  SHF.L.U32 R11, R8, R11, RZ ;  /* 0x0000000b080b7219 */ /* 0x000fe400000006ff */
[----:B------:R-:W-:Y:S02]  /*42b0*/  FSETP.NEU.FTZ.AND P0, PT, R4, R9, PT ;  /* 0x000000090400720b */ /* 0x000fe40003f1d000 */
[----:B------:R-:W-:Y:S02]  /*42c0*/  SEL R9, R10, RZ, P2 ;  /* 0x000000ff0a097207 */ /* 0x000fe40001000000 */
[----:B------:R-:W-:Y:S02]  /*42d0*/  ISETP.NE.AND P1, PT, R11, RZ, P1 ;  /* 0x000000ff0b00720c */ /* 0x000fe40000f25270 */
[----:B------:R-:W-:-:S02]  /*42e0*/  SHF.R.U32.HI R9, RZ, R9, R8 ;  /* 0x00000009ff097219 */ /* 0x000fc40000011608 */
[----:B------:R-:W-:Y:S02]  /*42f0*/  PLOP3.LUT P0, PT, P0, P1, PT, 0xf8, 0x8f ;  /* 0x00000000008f781c */ /* 0x000fe40000703f70 */
[----:B------:R-:W-:Y:S02]  /*4300*/  SHF.R.U32.HI R11, RZ, 0x1, R9 ;  /* 0x00000001ff0b7819 */ /* 0x000fe40000011609 */
[----:B------:R-:W-:-:S04]  /*4310*/  SEL R4, RZ, 0x1, !P0 ;  /* 0x00000001ff047807 */ /* 0x000fc80004000000 */
[----:B------:R-:W-:-:S04]  /*4320*/  LOP3.LUT R4, R4, 0x1, R11, 0xf8, !PT ;  /* 0x0000000104047812 */ /* 0x000fc800078ef80b */
[----:B------:R-:W-:-:S04]  /*4330*/  LOP3.LUT R4, R4, R9, RZ, 0xc0, !PT ;  /* 0x0000000904047212 */ /* 0x000fc800078ec0ff */
[----:B------:R-:W-:-:S04]  /*4340*/  IADD3 R11, PT, PT, R11, R4, RZ ;  /* 0x000000040b0b7210 */ /* 0x000fc80007ffe0ff */
[----:B------:R-:W-:Y:S01]  /*4350*/  LOP3.LUT R0, R11, R0, RZ, 0xfc, !PT ;  /* 0x000000000b007212 */ /* 0x000fe200078efcff */
[----:B------:R-:W-:Y:S06]  /*4360*/  BRA `(.L_x_129) ;  /* 0x0000000000107947 */ /* 0x000fec0003800000 */
.L_x_128:
[----:B------:R-:W-:-:S04]  /*4370*/  LOP3.LUT R0, R0, 0x80000000, RZ, 0xc0, !PT ;  /* 0x8000000000007812 */ /* 0x000fc800078ec0ff */
[----:B------:R-:W-:Y:S01]  /*4380*/  LOP3.LUT R0, R0, 0x7f800000, RZ, 0xfc, !PT ;  /* 0x7f80000000007812 */ /* 0x000fe200078efcff */
[----:B------:R-:W-:Y:S06]  /*4390*/  BRA `(.L_x_129) ;  /* 0x0000000000047947 */ /* 0x000fec0003800000 */
.L_x_127:
[----:B------:R-:W-:-:S07]  /*43a0*/  LEA R0, R9, R0, 0x17 ;  /* 0x0000000009007211 */ /* 0x000fce00078eb8ff */
.L_x_129:
[----:B------:R-:W-:Y:S05]  /*43b0*/  BSYNC.RECONVERGENT B2 ;  /* 0x0000000000027941 */ /* 0x000fea0003800200 */
.L_x_126:
[----:B------:R-:W-:Y:S05]  /*43c0*/  BRA `(.L_x_130) ;  /* 0x0000000000207947 */ /* 0x000fea0003800000 */
.L_x_125:
[----:B------:R-:W-:-:S04]  /*43d0*/  LOP3.LUT R0, R9, 0x80000000, R18, 0x48, !PT ;  /* 0x8000000009007812 */ /* 0x000fc800078e4812 */
[----:B------:R-:W-:Y:S01]  /*43e0*/  LOP3.LUT R0, R0, 0x7f800000, RZ, 0xfc, !PT ;  /* 0x7f80000000007812 */ /* 0x000fe200078efcff */
[----:B------:R-:W-:Y:S06]  /*43f0*/  BRA `(.L_x_130) ;  /* 0x0000000000147947 */ /* 0x000fec0003800000 */
.L_x_124:
[----:B------:R-:W-:Y:S01]  /*4400*/  LOP3.LUT R0, R9, 0x80000000, R18, 0x48, !PT ;  /* 0x8000000009007812 */ /* 0x000fe200078e4812 */
[----:B------:R-:W-:Y:S06]  /*4410*/  BRA `(.L_x_130) ;  /* 0x00000000000c7947 */ /* 0x000fec0003800000 */
.L_x_123:
[----:B------:R-:W0:Y:S01]  /*4420*/  MUFU.RSQ R0, -QNAN ;  /* 0xffc0000000007908 */ /* 0x000e220000001400 */
[----:B------:R-:W-:Y:S05]  /*4430*/  BRA `(.L_x_130) ;  /* 0x0000000000047947 */ /* 0x000fea0003800000 */
.L_x_122:
[----:B------:R-:W-:-:S07]  /*4440*/  FADD.FTZ R0, R18, R5 ;  /* 0x0000000512007221 */ /* 0x000fce0000010000 */
.L_x_130:
[----:B------:R-:W-:Y:S05]  /*4450*/  BSYNC.RECONVERGENT B1 ;  /* 0x0000000000017941 */ /* 0x000fea0003800200 */
.L_x_120:
[----:B------:R-:W-:Y:S01]  /*4460*/  HFMA2 R9, -RZ, RZ, 0, 0 ;  /* 0x00000000ff097431 */ /* 0x000fe200000001ff */
[----:B------:R-:W-:-:S04]  /*4470*/  MOV R8, R2 ;  /* 0x0000000200087202 */ /* 0x000fc80000000f00 */
[----:B0-----:R-:W-:Y:S05]  /*4480*/  RET.REL.NODEC R8 `(_Z16updateVelocitiesP4Bodyi) ;  /* 0xffffffb808dc7950 */ /* 0x001fea0003c3ffff */
.L_x_131:
[----:B------:R-:W-:-:S00]  /*4490*/  BRA `(.L_x_131) ;  /* 0xfffffffc00fc7947 */ /* 0x000fc0000383ffff */
[----:B------:R-:W-:-:S00]  /*44a0*/  NOP ;  /* 0x0000000000007918 */ /* 0x000fc00000000000 */
        /* <DEDUP_REMOVED lines=13> */
.L_x_134:


//--------------------- .nv.shared.reserved.0     --------------------------
	.section	.nv.shared.reserved.0,"aw",@nobits
	.weak		__nv_reservedSMEM_offset_0_alias
	.size		__nv_reservedSMEM_offset_0_alias, 0, 64
	.other		__nv_reservedSMEM_offset_0_alias,@"STO_CUDA_RESERVED_SHARED STV_DEFAULT"
__nv_reservedSMEM_offset_0_alias:
	.zero		0
	.zero		64


//--------------------- .nv.constant0._Z16updateVelocitiesP4Bodyi --------------------------
	.section	.nv.constant0._Z16updateVelocitiesP4Bodyi,"a",@progbits
	.sectionflags	@""
	.align	4
.nv.constant0._Z16updateVelocitiesP4Bodyi:
	.zero		908


//--------------------- SYMBOLS --------------------------

	.type		.nv.reservedSmem.offset0,@object
	.size		.nv.reservedSmem.offset0,0x4
